//
// Generated by NVIDIA NVVM Compiler
//
// Compiler Build ID: CL-36424714
// Cuda compilation tools, release 13.0, V13.0.88
// Based on NVVM 20.0.0
//

.version 9.0
.target sm_100
.address_size 64

	// .globl	_Z14reductionNaivePKfPfi
// _ZZ20reductionWarpShufflePKfPfiE8warpSums has been demoted
// _ZZ25reductionMultiBlockAtomicPKfPfiE8warpSums has been demoted
.extern .shared .align 16 .b8 sdata[];

.visible .entry _Z14reductionNaivePKfPfi(
	.param .u64 .ptr .align 1 _Z14reductionNaivePKfPfi_param_0,
	.param .u64 .ptr .align 1 _Z14reductionNaivePKfPfi_param_1,
	.param .u32 _Z14reductionNaivePKfPfi_param_2
)
{
	.reg .pred 	%p<6>;
	.reg .b32 	%r<17>;
	.reg .b32 	%f<9>;
	.reg .b64 	%rd<9>;

	ld.param.u64 	%rd1, [_Z14reductionNaivePKfPfi_param_0];
	ld.param.u64 	%rd2, [_Z14reductionNaivePKfPfi_param_1];
	ld.param.u32 	%r8, [_Z14reductionNaivePKfPfi_param_2];
	mov.u32 	%r1, %tid.x;
	mov.u32 	%r2, %ctaid.x;
	mov.u32 	%r3, %ntid.x;
	mad.lo.s32 	%r4, %r2, %r3, %r1;
	setp.ge.u32 	%p1, %r4, %r8;
	mov.f32 	%f8, 0f00000000;
	@%p1 bra 	$L__BB0_2;
	cvta.to.global.u64 	%rd3, %rd1;
	mul.wide.u32 	%rd4, %r4, 4;
	add.s64 	%rd5, %rd3, %rd4;
	ld.global.f32 	%f8, [%rd5];
$L__BB0_2:
	shl.b32 	%r9, %r1, 2;
	mov.u32 	%r10, sdata;
	add.s32 	%r5, %r10, %r9;
	st.shared.f32 	[%r5], %f8;
	bar.sync 	0;
	setp.lt.u32 	%p2, %r3, 2;
	@%p2 bra 	$L__BB0_7;
	mov.b32 	%r16, 1;
$L__BB0_4:
	shl.b32 	%r7, %r16, 1;
	add.s32 	%r12, %r7, -1;
	and.b32  	%r13, %r12, %r1;
	setp.ne.s32 	%p3, %r13, 0;
	@%p3 bra 	$L__BB0_6;
	shl.b32 	%r14, %r16, 2;
	add.s32 	%r15, %r5, %r14;
	ld.shared.f32 	%f4, [%r15];
	ld.shared.f32 	%f5, [%r5];
	add.f32 	%f6, %f4, %f5;
	st.shared.f32 	[%r5], %f6;
$L__BB0_6:
	bar.sync 	0;
	setp.lt.u32 	%p4, %r7, %r3;
	mov.u32 	%r16, %r7;
	@%p4 bra 	$L__BB0_4;
$L__BB0_7:
	setp.ne.s32 	%p5, %r1, 0;
	@%p5 bra 	$L__BB0_9;
	ld.shared.f32 	%f7, [sdata];
	cvta.to.global.u64 	%rd6, %rd2;
	mul.wide.u32 	%rd7, %r2, 4;
	add.s64 	%rd8, %rd6, %rd7;
	st.global.f32 	[%rd8], %f7;
$L__BB0_9:
	ret;

}
	// .globl	_Z19reductionSequentialPKfPfi
.visible .entry _Z19reductionSequentialPKfPfi(
	.param .u64 .ptr .align 1 _Z19reductionSequentialPKfPfi_param_0,
	.param .u64 .ptr .align 1 _Z19reductionSequentialPKfPfi_param_1,
	.param .u32 _Z19reductionSequentialPKfPfi_param_2
)
{
	.reg .pred 	%p<6>;
	.reg .b32 	%r<14>;
	.reg .b32 	%f<9>;
	.reg .b64 	%rd<9>;

	ld.param.u64 	%rd1, [_Z19reductionSequentialPKfPfi_param_0];
	ld.param.u64 	%rd2, [_Z19reductionSequentialPKfPfi_param_1];
	ld.param.u32 	%r8, [_Z19reductionSequentialPKfPfi_param_2];
	mov.u32 	%r1, %tid.x;
	mov.u32 	%r2, %ctaid.x;
	mov.u32 	%r13, %ntid.x;
	mad.lo.s32 	%r4, %r2, %r13, %r1;
	setp.ge.u32 	%p1, %r4, %r8;
	mov.f32 	%f8, 0f00000000;
	@%p1 bra 	$L__BB1_2;
	cvta.to.global.u64 	%rd3, %rd1;
	mul.wide.u32 	%rd4, %r4, 4;
	add.s64 	%rd5, %rd3, %rd4;
	ld.global.f32 	%f8, [%rd5];
$L__BB1_2:
	shl.b32 	%r9, %r1, 2;
	mov.u32 	%r10, sdata;
	add.s32 	%r5, %r10, %r9;
	st.shared.f32 	[%r5], %f8;
	bar.sync 	0;
	setp.lt.u32 	%p2, %r13, 2;
	@%p2 bra 	$L__BB1_6;
$L__BB1_3:
	shr.u32 	%r7, %r13, 1;
	setp.ge.u32 	%p3, %r1, %r7;
	@%p3 bra 	$L__BB1_5;
	shl.b32 	%r11, %r7, 2;
	add.s32 	%r12, %r5, %r11;
	ld.shared.f32 	%f4, [%r12];
	ld.shared.f32 	%f5, [%r5];
	add.f32 	%f6, %f4, %f5;
	st.shared.f32 	[%r5], %f6;
$L__BB1_5:
	bar.sync 	0;
	setp.gt.u32 	%p4, %r13, 3;
	mov.u32 	%r13, %r7;
	@%p4 bra 	$L__BB1_3;
$L__BB1_6:
	setp.ne.s32 	%p5, %r1, 0;
	@%p5 bra 	$L__BB1_8;
	ld.shared.f32 	%f7, [sdata];
	cvta.to.global.u64 	%rd6, %rd2;
	mul.wide.u32 	%rd7, %r2, 4;
	add.s64 	%rd8, %rd6, %rd7;
	st.global.f32 	[%rd8], %f7;
$L__BB1_8:
	ret;

}
	// .globl	_Z25reductionBankConflictFreePKfPfi
.visible .entry _Z25reductionBankConflictFreePKfPfi(
	.param .u64 .ptr .align 1 _Z25reductionBankConflictFreePKfPfi_param_0,
	.param .u64 .ptr .align 1 _Z25reductionBankConflictFreePKfPfi_param_1,
	.param .u32 _Z25reductionBankConflictFreePKfPfi_param_2
)
{
	.reg .pred 	%p<14>;
	.reg .b32 	%r<18>;
	.reg .b32 	%f<29>;
	.reg .b64 	%rd<11>;

	ld.param.u64 	%rd3, [_Z25reductionBankConflictFreePKfPfi_param_0];
	ld.param.u64 	%rd2, [_Z25reductionBankConflictFreePKfPfi_param_1];
	ld.param.u32 	%r9, [_Z25reductionBankConflictFreePKfPfi_param_2];
	cvta.to.global.u64 	%rd1, %rd3;
	mov.u32 	%r1, %tid.x;
	mov.u32 	%r2, %ctaid.x;
	mov.u32 	%r3, %ntid.x;
	mul.lo.s32 	%r10, %r3, %r2;
	shl.b32 	%r11, %r10, 1;
	add.s32 	%r4, %r11, %r1;
	shl.b32 	%r12, %r1, 2;
	mov.u32 	%r13, sdata;
	add.s32 	%r5, %r13, %r12;
	mov.b32 	%r14, 0;
	st.shared.u32 	[%r5], %r14;
	setp.ge.u32 	%p1, %r4, %r9;
	mov.f32 	%f28, 0f00000000;
	@%p1 bra 	$L__BB2_2;
	mul.wide.u32 	%rd4, %r4, 4;
	add.s64 	%rd5, %rd1, %rd4;
	ld.global.f32 	%f28, [%rd5];
	st.shared.f32 	[%r5], %f28;
$L__BB2_2:
	add.s32 	%r6, %r4, %r3;
	setp.ge.u32 	%p2, %r6, %r9;
	@%p2 bra 	$L__BB2_4;
	mul.wide.u32 	%rd6, %r6, 4;
	add.s64 	%rd7, %rd1, %rd6;
	ld.global.f32 	%f4, [%rd7];
	add.f32 	%f5, %f4, %f28;
	st.shared.f32 	[%r5], %f5;
$L__BB2_4:
	bar.sync 	0;
	setp.lt.u32 	%p3, %r3, 66;
	@%p3 bra 	$L__BB2_9;
	mov.u32 	%r17, %r3;
$L__BB2_6:
	shr.u32 	%r8, %r17, 1;
	setp.ge.u32 	%p4, %r1, %r8;
	@%p4 bra 	$L__BB2_8;
	shl.b32 	%r15, %r8, 2;
	add.s32 	%r16, %r5, %r15;
	ld.shared.f32 	%f6, [%r16];
	ld.shared.f32 	%f7, [%r5];
	add.f32 	%f8, %f6, %f7;
	st.shared.f32 	[%r5], %f8;
$L__BB2_8:
	bar.sync 	0;
	setp.gt.u32 	%p5, %r17, 131;
	mov.u32 	%r17, %r8;
	@%p5 bra 	$L__BB2_6;
$L__BB2_9:
	setp.gt.u32 	%p6, %r1, 31;
	@%p6 bra 	$L__BB2_24;
	setp.lt.u32 	%p7, %r3, 64;
	@%p7 bra 	$L__BB2_12;
	ld.volatile.shared.f32 	%f9, [%r5+128];
	ld.volatile.shared.f32 	%f10, [%r5];
	add.f32 	%f11, %f9, %f10;
	st.volatile.shared.f32 	[%r5], %f11;
	bra.uni 	$L__BB2_13;
$L__BB2_12:
	setp.lt.u32 	%p8, %r3, 32;
	@%p8 bra 	$L__BB2_14;
$L__BB2_13:
	ld.volatile.shared.f32 	%f12, [%r5+64];
	ld.volatile.shared.f32 	%f13, [%r5];
	add.f32 	%f14, %f12, %f13;
	st.volatile.shared.f32 	[%r5], %f14;
	bra.uni 	$L__BB2_15;
$L__BB2_14:
	setp.lt.u32 	%p9, %r3, 16;
	@%p9 bra 	$L__BB2_16;
$L__BB2_15:
	ld.volatile.shared.f32 	%f15, [%r5+32];
	ld.volatile.shared.f32 	%f16, [%r5];
	add.f32 	%f17, %f15, %f16;
	st.volatile.shared.f32 	[%r5], %f17;
	bra.uni 	$L__BB2_17;
$L__BB2_16:
	setp.lt.u32 	%p10, %r3, 8;
	@%p10 bra 	$L__BB2_18;
$L__BB2_17:
	ld.volatile.shared.f32 	%f18, [%r5+16];
	ld.volatile.shared.f32 	%f19, [%r5];
	add.f32 	%f20, %f18, %f19;
	st.volatile.shared.f32 	[%r5], %f20;
	bra.uni 	$L__BB2_19;
$L__BB2_18:
	setp.lt.u32 	%p11, %r3, 4;
	@%p11 bra 	$L__BB2_20;
$L__BB2_19:
	ld.volatile.shared.f32 	%f21, [%r5+8];
	ld.volatile.shared.f32 	%f22, [%r5];
	add.f32 	%f23, %f21, %f22;
	st.volatile.shared.f32 	[%r5], %f23;
	bra.uni 	$L__BB2_21;
$L__BB2_20:
	setp.lt.u32 	%p12, %r3, 2;
	@%p12 bra 	$L__BB2_22;
$L__BB2_21:
	ld.volatile.shared.f32 	%f24, [%r5+4];
	ld.volatile.shared.f32 	%f25, [%r5];
	add.f32 	%f26, %f24, %f25;
	st.volatile.shared.f32 	[%r5], %f26;
$L__BB2_22:
	setp.ne.s32 	%p13, %r1, 0;
	@%p13 bra 	$L__BB2_24;
	ld.shared.f32 	%f27, [sdata];
	cvta.to.global.u64 	%rd8, %rd2;
	mul.wide.u32 	%rd9, %r2, 4;
	add.s64 	%rd10, %rd8, %rd9;
	st.global.f32 	[%rd10], %f27;
$L__BB2_24:
	ret;

}
	// .globl	_Z20reductionWarpShufflePKfPfi
.visible .entry _Z20reductionWarpShufflePKfPfi(
	.param .u64 .ptr .align 1 _Z20reductionWarpShufflePKfPfi_param_0,
	.param .u64 .ptr .align 1 _Z20reductionWarpShufflePKfPfi_param_1,
	.param .u32 _Z20reductionWarpShufflePKfPfi_param_2
)
{
	.reg .pred 	%p<17>;
	.reg .b32 	%r<38>;
	.reg .b32 	%f<33>;
	.reg .b64 	%rd<11>;
	// demoted variable
	.shared .align 4 .b8 _ZZ20reductionWarpShufflePKfPfiE8warpSums[128];
	ld.param.u64 	%rd3, [_Z20reductionWarpShufflePKfPfi_param_0];
	ld.param.u64 	%rd2, [_Z20reductionWarpShufflePKfPfi_param_1];
	ld.param.u32 	%r6, [_Z20reductionWarpShufflePKfPfi_param_2];
	cvta.to.global.u64 	%rd1, %rd3;
	mov.u32 	%r1, %tid.x;
	mov.u32 	%r2, %ctaid.x;
	mov.u32 	%r3, %ntid.x;
	mul.lo.s32 	%r7, %r3, %r2;
	shl.b32 	%r8, %r7, 1;
	add.s32 	%r4, %r8, %r1;
	setp.ge.u32 	%p1, %r4, %r6;
	mov.f32 	%f31, 0f00000000;
	@%p1 bra 	$L__BB3_2;
	mul.wide.u32 	%rd4, %r4, 4;
	add.s64 	%rd5, %rd1, %rd4;
	ld.global.f32 	%f31, [%rd5];
$L__BB3_2:
	add.s32 	%r5, %r4, %r3;
	setp.ge.u32 	%p2, %r5, %r6;
	@%p2 bra 	$L__BB3_4;
	mul.wide.u32 	%rd6, %r5, 4;
	add.s64 	%rd7, %rd1, %rd6;
	ld.global.f32 	%f10, [%rd7];
	add.f32 	%f31, %f31, %f10;
$L__BB3_4:
	mov.b32 	%r9, %f31;
	shfl.sync.down.b32	%r10|%p3, %r9, 16, 31, -1;
	mov.b32 	%f11, %r10;
	add.f32 	%f12, %f31, %f11;
	mov.b32 	%r11, %f12;
	shfl.sync.down.b32	%r12|%p4, %r11, 8, 31, -1;
	mov.b32 	%f13, %r12;
	add.f32 	%f14, %f12, %f13;
	mov.b32 	%r13, %f14;
	shfl.sync.down.b32	%r14|%p5, %r13, 4, 31, -1;
	mov.b32 	%f15, %r14;
	add.f32 	%f16, %f14, %f15;
	mov.b32 	%r15, %f16;
	shfl.sync.down.b32	%r16|%p6, %r15, 2, 31, -1;
	mov.b32 	%f17, %r16;
	add.f32 	%f18, %f16, %f17;
	mov.b32 	%r17, %f18;
	shfl.sync.down.b32	%r18|%p7, %r17, 1, 31, -1;
	mov.b32 	%f19, %r18;
	add.f32 	%f5, %f18, %f19;
	and.b32  	%r19, %r1, 31;
	setp.ne.s32 	%p8, %r19, 0;
	@%p8 bra 	$L__BB3_6;
	shr.u32 	%r20, %r1, 3;
	mov.u32 	%r21, _ZZ20reductionWarpShufflePKfPfiE8warpSums;
	add.s32 	%r22, %r21, %r20;
	st.shared.f32 	[%r22], %f5;
$L__BB3_6:
	bar.sync 	0;
	add.s32 	%r23, %r3, 31;
	shr.u32 	%r24, %r23, 5;
	setp.ge.u32 	%p9, %r1, %r24;
	mov.f32 	%f32, 0f00000000;
	@%p9 bra 	$L__BB3_8;
	shl.b32 	%r25, %r1, 2;
	mov.u32 	%r26, _ZZ20reductionWarpShufflePKfPfiE8warpSums;
	add.s32 	%r27, %r26, %r25;
	ld.shared.f32 	%f32, [%r27];
$L__BB3_8:
	setp.gt.u32 	%p10, %r1, 31;
	@%p10 bra 	$L__BB3_11;
	mov.b32 	%r28, %f32;
	shfl.sync.down.b32	%r29|%p11, %r28, 16, 31, -1;
	mov.b32 	%f21, %r29;
	add.f32 	%f22, %f32, %f21;
	mov.b32 	%r30, %f22;
	shfl.sync.down.b32	%r31|%p12, %r30, 8, 31, -1;
	mov.b32 	%f23, %r31;
	add.f32 	%f24, %f22, %f23;
	mov.b32 	%r32, %f24;
	shfl.sync.down.b32	%r33|%p13, %r32, 4, 31, -1;
	mov.b32 	%f25, %r33;
	add.f32 	%f26, %f24, %f25;
	mov.b32 	%r34, %f26;
	shfl.sync.down.b32	%r35|%p14, %r34, 2, 31, -1;
	mov.b32 	%f27, %r35;
	add.f32 	%f28, %f26, %f27;
	mov.b32 	%r36, %f28;
	shfl.sync.down.b32	%r37|%p15, %r36, 1, 31, -1;
	mov.b32 	%f29, %r37;
	add.f32 	%f8, %f28, %f29;
	setp.ne.s32 	%p16, %r1, 0;
	@%p16 bra 	$L__BB3_11;
	cvta.to.global.u64 	%rd8, %rd2;
	mul.wide.u32 	%rd9, %r2, 4;
	add.s64 	%rd10, %rd8, %rd9;
	st.global.f32 	[%rd10], %f8;
$L__BB3_11:
	ret;

}
	// .globl	_Z25reductionMultiBlockAtomicPKfPfi
.visible .entry _Z25reductionMultiBlockAtomicPKfPfi(
	.param .u64 .ptr .align 1 _Z25reductionMultiBlockAtomicPKfPfi_param_0,
	.param .u64 .ptr .align 1 _Z25reductionMultiBlockAtomicPKfPfi_param_1,
	.param .u32 _Z25reductionMultiBlockAtomicPKfPfi_param_2
)
{
	.reg .pred 	%p<17>;
	.reg .b32 	%r<38>;
	.reg .b32 	%f<34>;
	.reg .b64 	%rd<9>;
	// demoted variable
	.shared .align 4 .b8 _ZZ25reductionMultiBlockAtomicPKfPfiE8warpSums[128];
	ld.param.u64 	%rd3, [_Z25reductionMultiBlockAtomicPKfPfi_param_0];
	ld.param.u64 	%rd2, [_Z25reductionMultiBlockAtomicPKfPfi_param_1];
	ld.param.u32 	%r5, [_Z25reductionMultiBlockAtomicPKfPfi_param_2];
	cvta.to.global.u64 	%rd1, %rd3;
	mov.u32 	%r1, %tid.x;
	mov.u32 	%r6, %ctaid.x;
	mov.u32 	%r2, %ntid.x;
	mul.lo.s32 	%r7, %r2, %r6;
	shl.b32 	%r8, %r7, 1;
	add.s32 	%r3, %r8, %r1;
	setp.ge.u32 	%p1, %r3, %r5;
	mov.f32 	%f32, 0f00000000;
	@%p1 bra 	$L__BB4_2;
	mul.wide.u32 	%rd4, %r3, 4;
	add.s64 	%rd5, %rd1, %rd4;
	ld.global.f32 	%f32, [%rd5];
$L__BB4_2:
	add.s32 	%r4, %r3, %r2;
	setp.ge.u32 	%p2, %r4, %r5;
	@%p2 bra 	$L__BB4_4;
	mul.wide.u32 	%rd6, %r4, 4;
	add.s64 	%rd7, %rd1, %rd6;
	ld.global.f32 	%f10, [%rd7];
	add.f32 	%f32, %f32, %f10;
$L__BB4_4:
	mov.b32 	%r9, %f32;
	shfl.sync.down.b32	%r10|%p3, %r9, 16, 31, -1;
	mov.b32 	%f11, %r10;
	add.f32 	%f12, %f32, %f11;
	mov.b32 	%r11, %f12;
	shfl.sync.down.b32	%r12|%p4, %r11, 8, 31, -1;
	mov.b32 	%f13, %r12;
	add.f32 	%f14, %f12, %f13;
	mov.b32 	%r13, %f14;
	shfl.sync.down.b32	%r14|%p5, %r13, 4, 31, -1;
	mov.b32 	%f15, %r14;
	add.f32 	%f16, %f14, %f15;
	mov.b32 	%r15, %f16;
	shfl.sync.down.b32	%r16|%p6, %r15, 2, 31, -1;
	mov.b32 	%f17, %r16;
	add.f32 	%f18, %f16, %f17;
	mov.b32 	%r17, %f18;
	shfl.sync.down.b32	%r18|%p7, %r17, 1, 31, -1;
	mov.b32 	%f19, %r18;
	add.f32 	%f5, %f18, %f19;
	and.b32  	%r19, %r1, 31;
	setp.ne.s32 	%p8, %r19, 0;
	@%p8 bra 	$L__BB4_6;
	shr.u32 	%r20, %r1, 3;
	mov.u32 	%r21, _ZZ25reductionMultiBlockAtomicPKfPfiE8warpSums;
	add.s32 	%r22, %r21, %r20;
	st.shared.f32 	[%r22], %f5;
$L__BB4_6:
	bar.sync 	0;
	add.s32 	%r23, %r2, 31;
	shr.u32 	%r24, %r23, 5;
	setp.ge.u32 	%p9, %r1, %r24;
	mov.f32 	%f33, 0f00000000;
	@%p9 bra 	$L__BB4_8;
	shl.b32 	%r25, %r1, 2;
	mov.u32 	%r26, _ZZ25reductionMultiBlockAtomicPKfPfiE8warpSums;
	add.s32 	%r27, %r26, %r25;
	ld.shared.f32 	%f33, [%r27];
$L__BB4_8:
	setp.gt.u32 	%p10, %r1, 31;
	@%p10 bra 	$L__BB4_11;
	mov.b32 	%r28, %f33;
	shfl.sync.down.b32	%r29|%p11, %r28, 16, 31, -1;
	mov.b32 	%f21, %r29;
	add.f32 	%f22, %f33, %f21;
	mov.b32 	%r30, %f22;
	shfl.sync.down.b32	%r31|%p12, %r30, 8, 31, -1;
	mov.b32 	%f23, %r31;
	add.f32 	%f24, %f22, %f23;
	mov.b32 	%r32, %f24;
	shfl.sync.down.b32	%r33|%p13, %r32, 4, 31, -1;
	mov.b32 	%f25, %r33;
	add.f32 	%f26, %f24, %f25;
	mov.b32 	%r34, %f26;
	shfl.sync.down.b32	%r35|%p14, %r34, 2, 31, -1;
	mov.b32 	%f27, %r35;
	add.f32 	%f28, %f26, %f27;
	mov.b32 	%r36, %f28;
	shfl.sync.down.b32	%r37|%p15, %r36, 1, 31, -1;
	mov.b32 	%f29, %r37;
	add.f32 	%f8, %f28, %f29;
	setp.ne.s32 	%p16, %r1, 0;
	@%p16 bra 	$L__BB4_11;
	cvta.to.global.u64 	%rd8, %rd2;
	atom.global.add.f32 	%f30, [%rd8], %f8;
$L__BB4_11:
	ret;

}


// ===== COMPILED SASS (sm_100) =====

	.target	sm_100

	.elftype	@"ET_EXEC"


//--------------------- .note.nv.tkinfo           --------------------------
	.section	.note.nv.tkinfo,"",@"SHT_NOTE"
	.sectionflags	@"SHF_NOTE_NV_TKINFO"
	.tkinfo
        /*0018*/ 	.word	0x00000002
        /*0030*/ 	.string	""
        /*0030*/ 	.string	"ptxas"
        /*0030*/ 	.string	"Cuda compilation tools, release 13.0, V13.0.88"
        /*0030*/ 	.string	"Build cuda_13.0.r13.0/compiler.36424714_0"
        /*0030*/ 	.string	"-arch sm_100 -m 64 "



//--------------------- .note.nv.cuinfo           --------------------------
	.section	.note.nv.cuinfo,"",@"SHT_NOTE"
	.sectionflags	@"SHF_NOTE_NV_CUINFO"
        /*0018*/ 	.short	0x0002
        /*001a*/ 	.short	0x0064
        /*001c*/ 	.short	0x0082
	.zero		2


//--------------------- .nv.info                  --------------------------
	.section	.nv.info,"",@"SHT_CUDA_INFO"
	.align	4


	//----- nvinfo : EIATTR_REGCOUNT
	.align		4
        /*0000*/ 	.byte	0x04, 0x2f
        /*0002*/ 	.short	(.L_1 - .L_0)
	.align		4
.L_0:
        /*0004*/ 	.word	index@(_Z14reductionNaivePKfPfi)
        /*0008*/ 	.word	0x0000000b


	//----- nvinfo : EIATTR_FRAME_SIZE
	.align		4
.L_1:
        /*000c*/ 	.byte	0x04, 0x11
        /*000e*/ 	.short	(.L_3 - .L_2)
	.align		4
.L_2:
        /*0010*/ 	.word	index@(_Z14reductionNaivePKfPfi)
        /*0014*/ 	.word	0x00000000


	//----- nvinfo : EIATTR_REGCOUNT
	.align		4
.L_3:
        /*0018*/ 	.byte	0x04, 0x2f
        /*001a*/ 	.short	(.L_5 - .L_4)
	.align		4
.L_4:
        /*001c*/ 	.word	index@(_Z19reductionSequentialPKfPfi)
        /*0020*/ 	.word	0x0000000b


	//----- nvinfo : EIATTR_FRAME_SIZE
	.align		4
.L_5:
        /*0024*/ 	.byte	0x04, 0x11
        /*0026*/ 	.short	(.L_7 - .L_6)
	.align		4
.L_6:
        /*0028*/ 	.word	index@(_Z19reductionSequentialPKfPfi)
        /*002c*/ 	.word	0x00000000


	//----- nvinfo : EIATTR_REGCOUNT
	.align		4
.L_7:
        /*0030*/ 	.byte	0x04, 0x2f
        /*0032*/ 	.short	(.L_9 - .L_8)
	.align		4
.L_8:
        /*0034*/ 	.word	index@(_Z25reductionBankConflictFreePKfPfi)
        /*0038*/ 	.word	0x0000000f


	//----- nvinfo : EIATTR_FRAME_SIZE
	.align		4
.L_9:
        /*003c*/ 	.byte	0x04, 0x11
        /*003e*/ 	.short	(.L_11 - .L_10)
	.align		4
.L_10:
        /*0040*/ 	.word	index@(_Z25reductionBankConflictFreePKfPfi)
        /*0044*/ 	.word	0x00000000


	//----- nvinfo : EIATTR_REGCOUNT
	.align		4
.L_11:
        /*0048*/ 	.byte	0x04, 0x2f
        /*004a*/ 	.short	(.L_13 - .L_12)
	.align		4
.L_12:
        /*004c*/ 	.word	index@(_Z20reductionWarpShufflePKfPfi)
        /*0050*/ 	.word	0x0000000f


	//----- nvinfo : EIATTR_FRAME_SIZE
	.align		4
.L_13:
        /*0054*/ 	.byte	0x04, 0x11
        /*0056*/ 	.short	(.L_15 - .L_14)
	.align		4
.L_14:
        /*0058*/ 	.word	index@(_Z20reductionWarpShufflePKfPfi)
        /*005c*/ 	.word	0x00000000


	//----- nvinfo : EIATTR_REGCOUNT
	.align		4
.L_15:
        /*0060*/ 	.byte	0x04, 0x2f
        /*0062*/ 	.short	(.L_17 - .L_16)
	.align		4
.L_16:
        /*0064*/ 	.word	index@(_Z25reductionMultiBlockAtomicPKfPfi)
        /*0068*/ 	.word	0x0000000e


	//----- nvinfo : EIATTR_FRAME_SIZE
	.align		4
.L_17:
        /*006c*/ 	.byte	0x04, 0x11
        /*006e*/ 	.short	(.L_19 - .L_18)
	.align		4
.L_18:
        /*0070*/ 	.word	index@(_Z25reductionMultiBlockAtomicPKfPfi)
        /*0074*/ 	.word	0x00000000


	//----- nvinfo : EIATTR_MIN_STACK_SIZE
	.align		4
.L_19:
        /*0078*/ 	.byte	0x04, 0x12
        /*007a*/ 	.short	(.L_21 - .L_20)
	.align		4
.L_20:
        /*007c*/ 	.word	index@(_Z25reductionMultiBlockAtomicPKfPfi)
        /*0080*/ 	.word	0x00000000


	//----- nvinfo : EIATTR_MIN_STACK_SIZE
	.align		4
.L_21:
        /*0084*/ 	.byte	0x04, 0x12
        /*0086*/ 	.short	(.L_23 - .L_22)
	.align		4
.L_22:
        /*0088*/ 	.word	index@(_Z20reductionWarpShufflePKfPfi)
        /*008c*/ 	.word	0x00000000


	//----- nvinfo : EIATTR_MIN_STACK_SIZE
	.align		4
.L_23:
        /*0090*/ 	.byte	0x04, 0x12
        /*0092*/ 	.short	(.L_25 - .L_24)
	.align		4
.L_24:
        /*0094*/ 	.word	index@(_Z25reductionBankConflictFreePKfPfi)
        /*0098*/ 	.word	0x00000000


	//----- nvinfo : EIATTR_MIN_STACK_SIZE
	.align		4
.L_25:
        /*009c*/ 	.byte	0x04, 0x12
        /*009e*/ 	.short	(.L_27 - .L_26)
	.align		4
.L_26:
        /*00a0*/ 	.word	index@(_Z19reductionSequentialPKfPfi)
        /*00a4*/ 	.word	0x00000000


	//----- nvinfo : EIATTR_MIN_STACK_SIZE
	.align		4
.L_27:
        /*00a8*/ 	.byte	0x04, 0x12
        /*00aa*/ 	.short	(.L_29 - .L_28)
	.align		4
.L_28:
        /*00ac*/ 	.word	index@(_Z14reductionNaivePKfPfi)
        /*00b0*/ 	.word	0x00000000
.L_29:


//--------------------- .nv.compat                --------------------------
	.section	.nv.compat,"",@"SHT_CUDA_COMPAT_INFO"
	.align	4
        /*0000*/ 	.byte	0x02, 0x09, 0x00, 0x00, 0x02, 0x02, 0x01, 0x00, 0x02, 0x05, 0x05, 0x00, 0x03, 0x07, 0x01, 0x01
        /*0010*/ 	.byte	0x02, 0x03, 0x00, 0x00, 0x02, 0x06, 0x01, 0x00, 0x04, 0x0b, 0x08, 0x00, 0x09, 0x00, 0x00, 0x00
        /*0020*/ 	.byte	0x00, 0x00, 0x00, 0x00


//--------------------- .nv.info._Z25reductionMultiBlockAtomicPKfPfi --------------------------
	.section	.nv.info._Z25reductionMultiBlockAtomicPKfPfi,"",@"SHT_CUDA_INFO"
	.sectionflags	@""
	.align	4


	//----- nvinfo : EIATTR_CUDA_API_VERSION
	.align		4
        /*0000*/ 	.byte	0x04, 0x37
        /*0002*/ 	.short	(.L_31 - .L_30)
.L_30:
        /*0004*/ 	.word	0x00000082


	//----- nvinfo : EIATTR_KPARAM_INFO
	.align		4
.L_31:
        /*0008*/ 	.byte	0x04, 0x17
        /*000a*/ 	.short	(.L_33 - .L_32)
.L_32:
        /*000c*/ 	.word	0x00000000
        /*0010*/ 	.short	0x0002
        /*0012*/ 	.short	0x0010
        /*0014*/ 	.byte	0x00, 0xf0, 0x11, 0x00


	//----- nvinfo : EIATTR_KPARAM_INFO
	.align		4
.L_33:
        /*0018*/ 	.byte	0x04, 0x17
        /*001a*/ 	.short	(.L_35 - .L_34)
.L_34:
        /*001c*/ 	.word	0x00000000
        /*0020*/ 	.short	0x0001
        /*0022*/ 	.short	0x0008
        /*0024*/ 	.byte	0x00, 0xf5, 0x21, 0x00


	//----- nvinfo : EIATTR_KPARAM_INFO
	.align		4
.L_35:
        /*0028*/ 	.byte	0x04, 0x17
        /*002a*/ 	.short	(.L_37 - .L_36)
.L_36:
        /*002c*/ 	.word	0x00000000
        /*0030*/ 	.short	0x0000
        /*0032*/ 	.short	0x0000
        /*0034*/ 	.byte	0x00, 0xf5, 0x21, 0x00


	//----- nvinfo : EIATTR_SPARSE_MMA_MASK
	.align		4
.L_37:
        /*0038*/ 	.byte	0x03, 0x50
        /*003a*/ 	.short	0x0000


	//----- nvinfo : EIATTR_MAXREG_COUNT
	.align		4
        /*003c*/ 	.byte	0x03, 0x1b
        /*003e*/ 	.short	0x00ff


	//----- nvinfo : EIATTR_NUM_BARRIERS
	.align		4
        /*0040*/ 	.byte	0x02, 0x4c
        /*0042*/ 	.byte	0x01
	.zero		1


	//----- nvinfo : EIATTR_MERCURY_ISA_VERSION
	.align		4
        /*0044*/ 	.byte	0x03, 0x5f
        /*0046*/ 	.short	0x0101


	//----- nvinfo : EIATTR_COOP_GROUP_MASK_REGIDS
	.align		4
        /*0048*/ 	.byte	0x04, 0x29
        /*004a*/ 	.short	(.L_39 - .L_38)


	//   ....[0]....
.L_38:
        /*004c*/ 	.word	0xffffffff


	//   ....[1]....
        /*0050*/ 	.word	0xffffffff


	//   ....[2]....
        /*0054*/ 	.word	0xffffffff


	//   ....[3]....
        /*0058*/ 	.word	0xffffffff


	//   ....[4]....
        /*005c*/ 	.word	0xffffffff


	//   ....[5]....
        /*0060*/ 	.word	0xffffffff


	//   ....[6]....
        /*0064*/ 	.word	0xffffffff


	//   ....[7]....
        /*0068*/ 	.word	0xffffffff


	//   ....[8]....
        /*006c*/ 	.word	0xffffffff


	//   ....[9]....
        /*0070*/ 	.word	0xffffffff


	//----- nvinfo : EIATTR_COOP_GROUP_INSTR_OFFSETS
	.align		4
.L_39:
        /*0074*/ 	.byte	0x04, 0x28
        /*0076*/ 	.short	(.L_41 - .L_40)


	//   ....[0]....
.L_40:
        /*0078*/ 	.word	0x00000170


	//   ....[1]....
        /*007c*/ 	.word	0x00000190


	//   ....[2]....
        /*0080*/ 	.word	0x000001b0


	//   ....[3]....
        /*0084*/ 	.word	0x000001e0


	//   ....[4]....
        /*0088*/ 	.word	0x00000220


	//   ....[5]....
        /*008c*/ 	.word	0x000002f0


	//   ....[6]....
        /*0090*/ 	.word	0x00000320


	//   ....[7]....
        /*0094*/ 	.word	0x00000340


	//   ....[8]....
        /*0098*/ 	.word	0x00000360


	//   ....[9]....
        /*009c*/ 	.word	0x00000380


	//----- nvinfo : EIATTR_VRC_CTA_INIT_COUNT
	.align		4
.L_41:
        /*00a0*/ 	.byte	0x02, 0x4a
	.zero		1
	.zero		1


	//----- nvinfo : EIATTR_EXIT_INSTR_OFFSETS
	.align		4
        /*00a4*/ 	.byte	0x04, 0x1c
        /*00a6*/ 	.short	(.L_43 - .L_42)


	//   ....[0]....
.L_42:
        /*00a8*/ 	.word	0x000002e0


	//   ....[1]....
        /*00ac*/ 	.word	0x00000390


	//   ....[2]....
        /*00b0*/ 	.word	0x000003d0


	//----- nvinfo : EIATTR_CBANK_PARAM_SIZE
	.align		4
.L_43:
        /*00b4*/ 	.byte	0x03, 0x19
        /*00b6*/ 	.short	0x0014


	//----- nvinfo : EIATTR_PARAM_CBANK
	.align		4
        /*00b8*/ 	.byte	0x04, 0x0a
        /*00ba*/ 	.short	(.L_45 - .L_44)
	.align		4
.L_44:
        /*00bc*/ 	.word	index@(.nv.constant0._Z25reductionMultiBlockAtomicPKfPfi)
        /*00c0*/ 	.short	0x0380
        /*00c2*/ 	.short	0x0014


	//----- nvinfo : EIATTR_SW_WAR
	.align		4
.L_45:
        /*00c4*/ 	.byte	0x04, 0x36
        /*00c6*/ 	.short	(.L_47 - .L_46)
.L_46:
        /*00c8*/ 	.word	0x00000008
.L_47:


//--------------------- .nv.info._Z20reductionWarpShufflePKfPfi --------------------------
	.section	.nv.info._Z20reductionWarpShufflePKfPfi,"",@"SHT_CUDA_INFO"
	.sectionflags	@""
	.align	4


	//----- nvinfo : EIATTR_CUDA_API_VERSION
	.align		4
        /*0000*/ 	.byte	0x04, 0x37
        /*0002*/ 	.short	(.L_49 - .L_48)
.L_48:
        /*0004*/ 	.word	0x00000082


	//----- nvinfo : EIATTR_KPARAM_INFO
	.align		4
.L_49:
        /*0008*/ 	.byte	0x04, 0x17
        /*000a*/ 	.short	(.L_51 - .L_50)
.L_50:
        /*000c*/ 	.word	0x00000000
        /*0010*/ 	.short	0x0002
        /*0012*/ 	.short	0x0010
        /*0014*/ 	.byte	0x00, 0xf0, 0x11, 0x00


	//----- nvinfo : EIATTR_KPARAM_INFO
	.align		4
.L_51:
        /*0018*/ 	.byte	0x04, 0x17
        /*001a*/ 	.short	(.L_53 - .L_52)
.L_52:
        /*001c*/ 	.word	0x00000000
        /*0020*/ 	.short	0x0001
        /*0022*/ 	.short	0x0008
        /*0024*/ 	.byte	0x00, 0xf5, 0x21, 0x00


	//----- nvinfo : EIATTR_KPARAM_INFO
	.align		4
.L_53:
        /*0028*/ 	.byte	0x04, 0x17
        /*002a*/ 	.short	(.L_55 - .L_54)
.L_54:
        /*002c*/ 	.word	0x00000000
        /*0030*/ 	.short	0x0000
        /*0032*/ 	.short	0x0000
        /*0034*/ 	.byte	0x00, 0xf5, 0x21, 0x00


	//----- nvinfo : EIATTR_SPARSE_MMA_MASK
	.align		4
.L_55:
        /*0038*/ 	.byte	0x03, 0x50
        /*003a*/ 	.short	0x0000


	//----- nvinfo : EIATTR_MAXREG_COUNT
	.align		4
        /*003c*/ 	.byte	0x03, 0x1b
        /*003e*/ 	.short	0x00ff


	//----- nvinfo : EIATTR_NUM_BARRIERS
	.align		4
        /*0040*/ 	.byte	0x02, 0x4c
        /*0042*/ 	.byte	0x01
	.zero		1


	//----- nvinfo : EIATTR_MERCURY_ISA_VERSION
	.align		4
        /*0044*/ 	.byte	0x03, 0x5f
        /*0046*/ 	.short	0x0101


	//----- nvinfo : EIATTR_COOP_GROUP_MASK_REGIDS
	.align		4
        /*0048*/ 	.byte	0x04, 0x29
        /*004a*/ 	.short	(.L_57 - .L_56)


	//   ....[0]....
.L_56:
        /*004c*/ 	.word	0xffffffff


	//   ....[1]....
        /*0050*/ 	.word	0xffffffff


	//   ....[2]....
        /*0054*/ 	.word	0xffffffff


	//   ....[3]....
        /*0058*/ 	.word	0xffffffff


	//   ....[4]....
        /*005c*/ 	.word	0xffffffff


	//   ....[5]....
        /*0060*/ 	.word	0xffffffff


	//   ....[6]....
        /*0064*/ 	.word	0xffffffff


	//   ....[7]....
        /*0068*/ 	.word	0xffffffff


	//   ....[8]....
        /*006c*/ 	.word	0xffffffff


	//   ....[9]....
        /*0070*/ 	.word	0xffffffff


	//----- nvinfo : EIATTR_COOP_GROUP_INSTR_OFFSETS
	.align		4
.L_57:
        /*0074*/ 	.byte	0x04, 0x28
        /*0076*/ 	.short	(.L_59 - .L_58)


	//   ....[0]....
.L_58:
        /*0078*/ 	.word	0x00000180


	//   ....[1]....
        /*007c*/ 	.word	0x000001d0


	//   ....[2]....
        /*0080*/ 	.word	0x00000230


	//   ....[3]....
        /*0084*/ 	.word	0x00000250


	//   ....[4]....
        /*0088*/ 	.word	0x00000270


	//   ....[5]....
        /*008c*/ 	.word	0x000002f0


	//   ....[6]....
        /*0090*/ 	.word	0x00000320


	//   ....[7]....
        /*0094*/ 	.word	0x00000340


	//   ....[8]....
        /*0098*/ 	.word	0x00000360


	//   ....[9]....
        /*009c*/ 	.word	0x00000380


	//----- nvinfo : EIATTR_VRC_CTA_INIT_COUNT
	.align		4
.L_59:
        /*00a0*/ 	.byte	0x02, 0x4a
	.zero		1
	.zero		1


	//----- nvinfo : EIATTR_EXIT_INSTR_OFFSETS
	.align		4
        /*00a4*/ 	.byte	0x04, 0x1c
        /*00a6*/ 	.short	(.L_61 - .L_60)


	//   ....[0]....
.L_60:
        /*00a8*/ 	.word	0x000002e0


	//   ....[1]....
        /*00ac*/ 	.word	0x00000390


	//   ....[2]....
        /*00b0*/ 	.word	0x000003e0


	//----- nvinfo : EIATTR_CBANK_PARAM_SIZE
	.align		4
.L_61:
        /*00b4*/ 	.byte	0x03, 0x19
        /*00b6*/ 	.short	0x0014


	//----- nvinfo : EIATTR_PARAM_CBANK
	.align		4
        /*00b8*/ 	.byte	0x04, 0x0a
        /*00ba*/ 	.short	(.L_63 - .L_62)
	.align		4
.L_62:
        /*00bc*/ 	.word	index@(.nv.constant0._Z20reductionWarpShufflePKfPfi)
        /*00c0*/ 	.short	0x0380
        /*00c2*/ 	.short	0x0014


	//----- nvinfo : EIATTR_SW_WAR
	.align		4
.L_63:
        /*00c4*/ 	.byte	0x04, 0x36
        /*00c6*/ 	.short	(.L_65 - .L_64)
.L_64:
        /*00c8*/ 	.word	0x00000008
.L_65:


//--------------------- .nv.info._Z25reductionBankConflictFreePKfPfi --------------------------
	.section	.nv.info._Z25reductionBankConflictFreePKfPfi,"",@"SHT_CUDA_INFO"
	.sectionflags	@""
	.align	4


	//----- nvinfo : EIATTR_CUDA_API_VERSION
	.align		4
        /*0000*/ 	.byte	0x04, 0x37
        /*0002*/ 	.short	(.L_67 - .L_66)
.L_66:
        /*0004*/ 	.word	0x00000082


	//----- nvinfo : EIATTR_KPARAM_INFO
	.align		4
.L_67:
        /*0008*/ 	.byte	0x04, 0x17
        /*000a*/ 	.short	(.L_69 - .L_68)
.L_68:
        /*000c*/ 	.word	0x00000000
        /*0010*/ 	.short	0x0002
        /*0012*/ 	.short	0x0010
        /*0014*/ 	.byte	0x00, 0xf0, 0x11, 0x00


	//----- nvinfo : EIATTR_KPARAM_INFO
	.align		4
.L_69:
        /*0018*/ 	.byte	0x04, 0x17
        /*001a*/ 	.short	(.L_71 - .L_70)
.L_70:
        /*001c*/ 	.word	0x00000000
        /*0020*/ 	.short	0x0001
        /*0022*/ 	.short	0x0008
        /*0024*/ 	.byte	0x00, 0xf5, 0x21, 0x00


	//----- nvinfo : EIATTR_KPARAM_INFO
	.align		4
.L_71:
        /*0028*/ 	.byte	0x04, 0x17
        /*002a*/ 	.short	(.L_73 - .L_72)
.L_72:
        /*002c*/ 	.word	0x00000000
        /*0030*/ 	.short	0x0000
        /*0032*/ 	.short	0x0000
        /*0034*/ 	.byte	0x00, 0xf5, 0x21, 0x00


	//----- nvinfo : EIATTR_SPARSE_MMA_MASK
	.align		4
.L_73:
        /*0038*/ 	.byte	0x03, 0x50
        /*003a*/ 	.short	0x0000


	//----- nvinfo : EIATTR_MAXREG_COUNT
	.align		4
        /*003c*/ 	.byte	0x03, 0x1b
        /*003e*/ 	.short	0x00ff


	//----- nvinfo : EIATTR_NUM_BARRIERS
	.align		4
        /*0040*/ 	.byte	0x02, 0x4c
        /*0042*/ 	.byte	0x01
	.zero		1


	//----- nvinfo : EIATTR_MERCURY_ISA_VERSION
	.align		4
        /*0044*/ 	.byte	0x03, 0x5f
        /*0046*/ 	.short	0x0101


	//----- nvinfo : EIATTR_VRC_CTA_INIT_COUNT
	.align		4
        /*0048*/ 	.byte	0x02, 0x4a
	.zero		1
	.zero		1


	//----- nvinfo : EIATTR_EXIT_INSTR_OFFSETS
	.align		4
        /*004c*/ 	.byte	0x04, 0x1c
        /*004e*/ 	.short	(.L_75 - .L_74)


	//   ....[0]....
.L_74:
        /*0050*/ 	.word	0x000002b0


	//   ....[1]....
        /*0054*/ 	.word	0x00000550


	//   ....[2]....
        /*0058*/ 	.word	0x000005d0


	//----- nvinfo : EIATTR_CBANK_PARAM_SIZE
	.align		4
.L_75:
        /*005c*/ 	.byte	0x03, 0x19
        /*005e*/ 	.short	0x0014


	//----- nvinfo : EIATTR_PARAM_CBANK
	.align		4
        /*0060*/ 	.byte	0x04, 0x0a
        /*0062*/ 	.short	(.L_77 - .L_76)
	.align		4
.L_76:
        /*0064*/ 	.word	index@(.nv.constant0._Z25reductionBankConflictFreePKfPfi)
        /*0068*/ 	.short	0x0380
        /*006a*/ 	.short	0x0014


	//----- nvinfo : EIATTR_SW_WAR
	.align		4
.L_77:
        /*006c*/ 	.byte	0x04, 0x36
        /*006e*/ 	.short	(.L_79 - .L_78)
.L_78:
        /*0070*/ 	.word	0x00000008
.L_79:


//--------------------- .nv.info._Z19reductionSequentialPKfPfi --------------------------
	.section	.nv.info._Z19reductionSequentialPKfPfi,"",@"SHT_CUDA_INFO"
	.sectionflags	@""
	.align	4


	//----- nvinfo : EIATTR_CUDA_API_VERSION
	.align		4
        /*0000*/ 	.byte	0x04, 0x37
        /*0002*/ 	.short	(.L_81 - .L_80)
.L_80:
        /*0004*/ 	.word	0x00000082


	//----- nvinfo : EIATTR_KPARAM_INFO
	.align		4
.L_81:
        /*0008*/ 	.byte	0x04, 0x17
        /*000a*/ 	.short	(.L_83 - .L_82)
.L_82:
        /*000c*/ 	.word	0x00000000
        /*0010*/ 	.short	0x0002
        /*0012*/ 	.short	0x0010
        /*0014*/ 	.byte	0x00, 0xf0, 0x11, 0x00


	//----- nvinfo : EIATTR_KPARAM_INFO
	.align		4
.L_83:
        /*0018*/ 	.byte	0x04, 0x17
        /*001a*/ 	.short	(.L_85 - .L_84)
.L_84:
        /*001c*/ 	.word	0x00000000
        /*0020*/ 	.short	0x0001
        /*0022*/ 	.short	0x0008
        /*0024*/ 	.byte	0x00, 0xf5, 0x21, 0x00


	//----- nvinfo : EIATTR_KPARAM_INFO
	.align		4
.L_85:
        /*0028*/ 	.byte	0x04, 0x17
        /*002a*/ 	.short	(.L_87 - .L_86)
.L_86:
        /*002c*/ 	.word	0x00000000
        /*0030*/ 	.short	0x0000
        /*0032*/ 	.short	0x0000
        /*0034*/ 	.byte	0x00, 0xf5, 0x21, 0x00


	//----- nvinfo : EIATTR_SPARSE_MMA_MASK
	.align		4
.L_87:
        /*0038*/ 	.byte	0x03, 0x50
        /*003a*/ 	.short	0x0000


	//----- nvinfo : EIATTR_MAXREG_COUNT
	.align		4
        /*003c*/ 	.byte	0x03, 0x1b
        /*003e*/ 	.short	0x00ff


	//----- nvinfo : EIATTR_NUM_BARRIERS
	.align		4
        /*0040*/ 	.byte	0x02, 0x4c
        /*0042*/ 	.byte	0x01
	.zero		1


	//----- nvinfo : EIATTR_MERCURY_ISA_VERSION
	.align		4
        /*0044*/ 	.byte	0x03, 0x5f
        /*0046*/ 	.short	0x0101


	//----- nvinfo : EIATTR_VRC_CTA_INIT_COUNT
	.align		4
        /*0048*/ 	.byte	0x02, 0x4a
	.zero		1
	.zero		1


	//----- nvinfo : EIATTR_EXIT_INSTR_OFFSETS
	.align		4
        /*004c*/ 	.byte	0x04, 0x1c
        /*004e*/ 	.short	(.L_89 - .L_88)


	//   ....[0]....
.L_88:
        /*0050*/ 	.word	0x00000210


	//   ....[1]....
        /*0054*/ 	.word	0x00000290


	//----- nvinfo : EIATTR_CBANK_PARAM_SIZE
	.align		4
.L_89:
        /*0058*/ 	.byte	0x03, 0x19
        /*005a*/ 	.short	0x0014


	//----- nvinfo : EIATTR_PARAM_CBANK
	.align		4
        /*005c*/ 	.byte	0x04, 0x0a
        /*005e*/ 	.short	(.L_91 - .L_90)
	.align		4
.L_90:
        /*0060*/ 	.word	index@(.nv.constant0._Z19reductionSequentialPKfPfi)
        /*0064*/ 	.short	0x0380
        /*0066*/ 	.short	0x0014


	//----- nvinfo : EIATTR_SW_WAR
	.align		4
.L_91:
        /*0068*/ 	.byte	0x04, 0x36
        /*006a*/ 	.short	(.L_93 - .L_92)
.L_92:
        /*006c*/ 	.word	0x00000008
.L_93:


//--------------------- .nv.info._Z14reductionNaivePKfPfi --------------------------
	.section	.nv.info._Z14reductionNaivePKfPfi,"",@"SHT_CUDA_INFO"
	.sectionflags	@""
	.align	4


	//----- nvinfo : EIATTR_CUDA_API_VERSION
	.align		4
        /*0000*/ 	.byte	0x04, 0x37
        /*0002*/ 	.short	(.L_95 - .L_94)
.L_94:
        /*0004*/ 	.word	0x00000082


	//----- nvinfo : EIATTR_KPARAM_INFO
	.align		4
.L_95:
        /*0008*/ 	.byte	0x04, 0x17
        /*000a*/ 	.short	(.L_97 - .L_96)
.L_96:
        /*000c*/ 	.word	0x00000000
        /*0010*/ 	.short	0x0002
        /*0012*/ 	.short	0x0010
        /*0014*/ 	.byte	0x00, 0xf0, 0x11, 0x00


	//----- nvinfo : EIATTR_KPARAM_INFO
	.align		4
.L_97:
        /*0018*/ 	.byte	0x04, 0x17
        /*001a*/ 	.short	(.L_99 - .L_98)
.L_98:
        /*001c*/ 	.word	0x00000000
        /*0020*/ 	.short	0x0001
        /*0022*/ 	.short	0x0008
        /*0024*/ 	.byte	0x00, 0xf5, 0x21, 0x00


	//----- nvinfo : EIATTR_KPARAM_INFO
	.align		4
.L_99:
        /*0028*/ 	.byte	0x04, 0x17
        /*002a*/ 	.short	(.L_101 - .L_100)
.L_100:
        /*002c*/ 	.word	0x00000000
        /*0030*/ 	.short	0x0000
        /*0032*/ 	.short	0x0000
        /*0034*/ 	.byte	0x00, 0xf5, 0x21, 0x00


	//----- nvinfo : EIATTR_SPARSE_MMA_MASK
	.align		4
.L_101:
        /*0038*/ 	.byte	0x03, 0x50
        /*003a*/ 	.short	0x0000


	//----- nvinfo : EIATTR_MAXREG_COUNT
	.align		4
        /*003c*/ 	.byte	0x03, 0x1b
        /*003e*/ 	.short	0x00ff


	//----- nvinfo : EIATTR_NUM_BARRIERS
	.align		4
        /*0040*/ 	.byte	0x02, 0x4c
        /*0042*/ 	.byte	0x01
	.zero		1


	//----- nvinfo : EIATTR_MERCURY_ISA_VERSION
	.align		4
        /*0044*/ 	.byte	0x03, 0x5f
        /*0046*/ 	.short	0x0101


	//----- nvinfo : EIATTR_VRC_CTA_INIT_COUNT
	.align		4
        /*0048*/ 	.byte	0x02, 0x4a
	.zero		1
	.zero		1


	//----- nvinfo : EIATTR_EXIT_INSTR_OFFSETS
	.align		4
        /*004c*/ 	.byte	0x04, 0x1c
        /*004e*/ 	.short	(.L_103 - .L_102)


	//   ....[0]....
.L_102:
        /*0050*/ 	.word	0x00000220


	//   ....[1]....
        /*0054*/ 	.word	0x000002a0


	//----- nvinfo : EIATTR_CBANK_PARAM_SIZE
	.align		4
.L_103:
        /*0058*/ 	.byte	0x03, 0x19
        /*005a*/ 	.short	0x0014


	//----- nvinfo : EIATTR_PARAM_CBANK
	.align		4
        /*005c*/ 	.byte	0x04, 0x0a
        /*005e*/ 	.short	(.L_105 - .L_104)
	.align		4
.L_104:
        /*0060*/ 	.word	index@(.nv.constant0._Z14reductionNaivePKfPfi)
        /*0064*/ 	.short	0x0380
        /*0066*/ 	.short	0x0014


	//----- nvinfo : EIATTR_SW_WAR
	.align		4
.L_105:
        /*0068*/ 	.byte	0x04, 0x36
        /*006a*/ 	.short	(.L_107 - .L_106)
.L_106:
        /*006c*/ 	.word	0x00000008
.L_107:


//--------------------- .nv.callgraph             --------------------------
	.section	.nv.callgraph,"",@"SHT_CUDA_CALLGRAPH"
	.align	4
	.sectionentsize	8
	.align		4
        /*0000*/ 	.word	0x00000000
	.align		4
        /*0004*/ 	.word	0xffffffff
	.align		4
        /*0008*/ 	.word	0x00000000
	.align		4
        /*000c*/ 	.word	0xfffffffe
	.align		4
        /*0010*/ 	.word	0x00000000
	.align		4
        /*0014*/ 	.word	0xfffffffd
	.align		4
        /*0018*/ 	.word	0x00000000
	.align		4
        /*001c*/ 	.word	0xfffffffc


//--------------------- .text._Z25reductionMultiBlockAtomicPKfPfi --------------------------
	.section	.text._Z25reductionMultiBlockAtomicPKfPfi,"ax",@progbits
	.align	128
        .global         _Z25reductionMultiBlockAtomicPKfPfi
        .type           _Z25reductionMultiBlockAtomicPKfPfi,@function
        .size           _Z25reductionMultiBlockAtomicPKfPfi,(.L_x_21 - _Z25reductionMultiBlockAtomicPKfPfi)
        .other          _Z25reductionMultiBlockAtomicPKfPfi,@"STO_CUDA_ENTRY STV_DEFAULT"
_Z25reductionMultiBlockAtomicPKfPfi:
.text._Z25reductionMultiBlockAtomicPKfPfi:
[----:B------:R-:W-:Y:S01]  /*0000*/  LDC R1, c[0x0][0x37c] ;  /* 0x0000df00ff017b82 */ /* 0x000fe20000000800 */
[----:B------:R-:W0:Y:S07]  /*0010*/  S2R R0, SR_TID.X ;  /* 0x0000000000007919 */ /* 0x000e2e0000002100 */
[----:B------:R-:W1:Y:S01]  /*0020*/  S2UR UR4, SR_CTAID.X ;  /* 0x00000000000479c3 */ /* 0x000e620000002500 */
[----:B------:R-:W2:Y:S01]  /*0030*/  LDCU UR5, c[0x0][0x390] ;  /* 0x00007200ff0577ac */ /* 0x000ea20008000800 */
[----:B------:R-:W-:-:S06]  /*0040*/  HFMA2 R6, -RZ, RZ, 0, 0 ;  /* 0x00000000ff067431 */ /* 0x000fcc00000001ff */
[----:B------:R-:W1:Y:S02]  /*0050*/  LDC R10, c[0x0][0x360] ;  /* 0x0000d800ff0a7b82 */ /* 0x000e640000000800 */
[----:B-1----:R-:W-:-:S05]  /*0060*/  IMAD R3, R10, UR4, RZ ;  /* 0x000000040a037c24 */ /* 0x002fca000f8e02ff */
[----:B0-----:R-:W-:-:S04]  /*0070*/  LEA R7, R3, R0, 0x1 ;  /* 0x0000000003077211 */ /* 0x001fc800078e08ff */
[C---:B------:R-:W-:Y:S02]  /*0080*/  IADD3 R9, PT, PT, R7.reuse, R10, RZ ;  /* 0x0000000a07097210 */ /* 0x040fe40007ffe0ff */
[----:B--2---:R-:W-:Y:S02]  /*0090*/  ISETP.GE.U32.AND P0, PT, R7, UR5, PT ;  /* 0x0000000507007c0c */ /* 0x004fe4000bf06070 */
[----:B------:R-:W-:Y:S01]  /*00a0*/  ISETP.GE.U32.AND P1, PT, R9, UR5, PT ;  /* 0x0000000509007c0c */ /* 0x000fe2000bf26070 */
[----:B------:R-:W0:Y:S10]  /*00b0*/  LDCU.64 UR4, c[0x0][0x358] ;  /* 0x00006b00ff0477ac */ /* 0x000e340008000a00 */
[----:B------:R-:W1:Y:S08]  /*00c0*/  @!P0 LDC.64 R2, c[0x0][0x380] ;  /* 0x0000e000ff028b82 */ /* 0x000e700000000a00 */
[----:B------:R-:W2:Y:S01]  /*00d0*/  @!P1 LDC.64 R4, c[0x0][0x380] ;  /* 0x0000e000ff049b82 */ /* 0x000ea20000000a00 */
[----:B-1----:R-:W-:-:S05]  /*00e0*/  @!P0 IMAD.WIDE.U32 R2, R7, 0x4, R2 ;  /* 0x0000000407028825 */ /* 0x002fca00078e0002 */
[----:B0-----:R0:W3:Y:S01]  /*00f0*/  @!P0 LDG.E R6, desc[UR4][R2.64] ;  /* 0x0000000402068981 */ /* 0x0010e2000c1e1900 */
[----:B--2---:R-:W-:-:S06]  /*0100*/  @!P1 IMAD.WIDE.U32 R4, R9, 0x4, R4 ;  /* 0x0000000409049825 */ /* 0x004fcc00078e0004 */
[----:B------:R-:W3:Y:S01]  /*0110*/  @!P1 LDG.E R5, desc[UR4][R4.64] ;  /* 0x0000000404059981 */ /* 0x000ee2000c1e1900 */
[----:B------:R-:W-:Y:S01]  /*0120*/  VIADD R11, R10, 0x1f ;  /* 0x0000001f0a0b7836 */ /* 0x000fe20000000000 */
[----:B------:R-:W-:-:S04]  /*0130*/  LOP3.LUT P0, RZ, R0, 0x1f, RZ, 0xc0, !PT ;  /* 0x0000001f00ff7812 */ /* 0x000fc8000780c0ff */
[----:B------:R-:W-:-:S09]  /*0140*/  SHF.R.U32.HI R11, RZ, 0x5, R11 ;  /* 0x00000005ff0b7819 */ /* 0x000fd2000001160b */
[----:B0-----:R-:W-:Y:S01]  /*0150*/  @!P0 MOV R2, 0x400 ;  /* 0x0000040000028802 */ /* 0x001fe20000000f00 */
[----:B---3--:R-:W-:-:S05]  /*0160*/  @!P1 FADD R6, R6, R5 ;  /* 0x0000000506069221 */ /* 0x008fca0000000000 */
[----:B------:R-:W0:Y:S02]  /*0170*/  SHFL.DOWN PT, R7, R6, 0x10, 0x1f ;  /* 0x0a001f0006077f89 */ /* 0x000e2400000e0000 */
[----:B0-----:R-:W-:-:S05]  /*0180*/  FADD R7, R7, R6 ;  /* 0x0000000607077221 */ /* 0x001fca0000000000 */
[----:B------:R-:W0:Y:S02]  /*0190*/  SHFL.DOWN PT, R8, R7, 0x8, 0x1f ;  /* 0x09001f0007087f89 */ /* 0x000e2400000e0000 */
[----:B0-----:R-:W-:-:S05]  /*01a0*/  FADD R8, R7, R8 ;  /* 0x0000000807087221 */ /* 0x001fca0000000000 */
[----:B------:R-:W0:Y:S01]  /*01b0*/  SHFL.DOWN PT, R9, R8, 0x4, 0x1f ;  /* 0x08801f0008097f89 */ /* 0x000e2200000e0000 */
[----:B------:R-:W-:Y:S01]  /*01c0*/  ISETP.GE.U32.AND P1, PT, R0, R11, PT ;  /* 0x0000000b0000720c */ /* 0x000fe20003f26070 */
[----:B0-----:R-:W-:-:S05]  /*01d0*/  FADD R9, R8, R9 ;  /* 0x0000000908097221 */ /* 0x001fca0000000000 */
[----:B------:R-:W0:Y:S01]  /*01e0*/  SHFL.DOWN PT, R10, R9, 0x2, 0x1f ;  /* 0x08401f00090a7f89 */ /* 0x000e2200000e0000 */
[----:B------:R-:W1:Y:S06]  /*01f0*/  @!P0 S2R R5, SR_CgaCtaId ;  /* 0x0000000000058919 */ /* 0x000e6c0000008800 */
[----:B------:R-:W2:Y:S01]  /*0200*/  @!P1 S2R R11, SR_CgaCtaId ;  /* 0x00000000000b9919 */ /* 0x000ea20000008800 */
[----:B0-----:R-:W-:-:S05]  /*0210*/  FADD R10, R9, R10 ;  /* 0x0000000a090a7221 */ /* 0x001fca0000000000 */
[----:B------:R-:W0:Y:S01]  /*0220*/  SHFL.DOWN PT, R3, R10, 0x1, 0x1f ;  /* 0x08201f000a037f89 */ /* 0x000e2200000e0000 */
[----:B------:R-:W-:Y:S02]  /*0230*/  @!P1 MOV R4, 0x400 ;  /* 0x0000040000049802 */ /* 0x000fe40000000f00 */
[----:B-1----:R-:W-:Y:S02]  /*0240*/  @!P0 LEA R5, R5, R2, 0x18 ;  /* 0x0000000205058211 */ /* 0x002fe400078ec0ff */
[----:B--2---:R-:W-:Y:S02]  /*0250*/  @!P1 LEA R11, R11, R4, 0x18 ;  /* 0x000000040b0b9211 */ /* 0x004fe400078ec0ff */
[----:B------:R-:W-:Y:S01]  /*0260*/  @!P0 LEA.HI R5, R0, R5, RZ, 0x1d ;  /* 0x0000000500058211 */ /* 0x000fe200078fe8ff */
[----:B0-----:R-:W-:-:S05]  /*0270*/  FADD R4, R10, R3 ;  /* 0x000000030a047221 */ /* 0x001fca0000000000 */
[----:B------:R0:W-:Y:S01]  /*0280*/  @!P0 STS [R5], R4 ;  /* 0x0000000405008388 */ /* 0x0001e20000000800 */
[----:B------:R-:W-:Y:S01]  /*0290*/  MOV R2, RZ ;  /* 0x000000ff00027202 */ /* 0x000fe20000000f00 */
[C---:B------:R-:W-:Y:S01]  /*02a0*/  @!P1 IMAD R3, R0.reuse, 0x4, R11 ;  /* 0x0000000400039824 */ /* 0x040fe200078e020b */
[----:B------:R-:W-:Y:S01]  /*02b0*/  BAR.SYNC.DEFER_BLOCKING 0x0 ;  /* 0x0000000000007b1d */ /* 0x000fe20000010000 */
[----:B------:R-:W-:-:S05]  /*02c0*/  ISETP.GT.U32.AND P0, PT, R0, 0x1f, PT ;  /* 0x0000001f0000780c */ /* 0x000fca0003f04070 */
[----:B------:R0:W1:Y:S08]  /*02d0*/  @!P1 LDS R2, [R3] ;  /* 0x0000000003029984 */ /* 0x0000700000000800 */
[----:B0-----:R-:W-:Y:S05]  /*02e0*/  @P0 EXIT ;  /* 0x000000000000094d */ /* 0x001fea0003800000 */
[----:B-1----:R-:W0:Y:S01]  /*02f0*/  SHFL.DOWN PT, R3, R2, 0x10, 0x1f ;  /* 0x0a001f0002037f89 */ /* 0x002e2200000e0000 */
[----:B------:R-:W-:Y:S01]  /*0300*/  ISETP.NE.AND P0, PT, R0, RZ, PT ;  /* 0x000000ff0000720c */ /* 0x000fe20003f05270 */
[----:B0-----:R-:W-:-:S05]  /*0310*/  FADD R3, R3, R2 ;  /* 0x0000000203037221 */ /* 0x001fca0000000000 */
[----:B------:R-:W0:Y:S02]  /*0320*/  SHFL.DOWN PT, R4, R3, 0x8, 0x1f ;  /* 0x09001f0003047f89 */ /* 0x000e2400000e0000 */
[----:B0-----:R-:W-:-:S05]  /*0330*/  FADD R4, R3, R4 ;  /* 0x0000000403047221 */ /* 0x001fca0000000000 */
[----:B------:R-:W0:Y:S02]  /*0340*/  SHFL.DOWN PT, R5, R4, 0x4, 0x1f ;  /* 0x08801f0004057f89 */ /* 0x000e2400000e0000 */
[----:B0-----:R-:W-:-:S05]  /*0350*/  FADD R5, R4, R5 ;  /* 0x0000000504057221 */ /* 0x001fca0000000000 */
[----:B------:R-:W0:Y:S02]  /*0360*/  SHFL.DOWN PT, R6, R5, 0x2, 0x1f ;  /* 0x08401f0005067f89 */ /* 0x000e2400000e0000 */
[----:B0-----:R-:W-:-:S05]  /*0370*/  FADD R6, R5, R6 ;  /* 0x0000000605067221 */ /* 0x001fca0000000000 */
[----:B------:R0:W1:Y:S01]  /*0380*/  SHFL.DOWN PT, R7, R6, 0x1, 0x1f ;  /* 0x08201f0006077f89 */ /* 0x00006200000e0000 */
[----:B------:R-:W-:Y:S05]  /*0390*/  @P0 EXIT ;  /* 0x000000000000094d */ /* 0x000fea0003800000 */
[----:B------:R-:W2:Y:S01]  /*03a0*/  LDC.64 R2, c[0x0][0x388] ;  /* 0x0000e200ff027b82 */ /* 0x000ea20000000a00 */
[----:B-1----:R-:W-:-:S05]  /*03b0*/  FADD R7, R6, R7 ;  /* 0x0000000706077221 */ /* 0x002fca0000000000 */
[----:B--2---:R-:W-:Y:S01]  /*03c0*/  REDG.E.ADD.F32.FTZ.RN.STRONG.GPU desc[UR4][R2.64], R7 ;  /* 0x00000007020079a6 */ /* 0x004fe2000c12f304 */
[----:B------:R-:W-:Y:S05]  /*03d0*/  EXIT ;  /* 0x000000000000794d */ /* 0x000fea0003800000 */
.L_x_0:
[----:B------:R-:W-:-:S00]  /*03e0*/  BRA `(.L_x_0) ;  /* 0xfffffffc00fc7947 */ /* 0x000fc0000383ffff */
[----:B------:R-:W-:-:S00]  /*03f0*/  NOP ;  /* 0x0000000000007918 */ /* 0x000fc00000000000 */
        /* <DEDUP_REMOVED lines=8> */
.L_x_21:


//--------------------- .text._Z20reductionWarpShufflePKfPfi --------------------------
	.section	.text._Z20reductionWarpShufflePKfPfi,"ax",@progbits
	.align	128
        .global         _Z20reductionWarpShufflePKfPfi
        .type           _Z20reductionWarpShufflePKfPfi,@function
        .size           _Z20reductionWarpShufflePKfPfi,(.L_x_22 - _Z20reductionWarpShufflePKfPfi)
        .other          _Z20reductionWarpShufflePKfPfi,@"STO_CUDA_ENTRY STV_DEFAULT"
_Z20reductionWarpShufflePKfPfi:
.text._Z20reductionWarpShufflePKfPfi:
[----:B------:R-:W-:Y:S01]  /*0000*/  LDC R1, c[0x0][0x37c] ;  /* 0x0000df00ff017b82 */ /* 0x000fe20000000800 */
[----:B------:R-:W0:Y:S01]  /*0010*/  S2R R0, SR_CTAID.X ;  /* 0x0000000000007919 */ /* 0x000e220000002500 */
[----:B------:R-:W0:Y:S01]  /*0020*/  LDCU UR4, c[0x0][0x360] ;  /* 0x00006c00ff0477ac */ /* 0x000e220008000800 */
[----:B------:R-:W1:Y:S01]  /*0030*/  S2R R2, SR_TID.X ;  /* 0x0000000000027919 */ /* 0x000e620000002100 */
[----:B------:R-:W2:Y:S01]  /*0040*/  LDCU UR5, c[0x0][0x390] ;  /* 0x00007200ff0577ac */ /* 0x000ea20008000800 */
[----:B------:R-:W3:Y:S01]  /*0050*/  LDCU.64 UR6, c[0x0][0x358] ;  /* 0x00006b00ff0677ac */ /* 0x000ee20008000a00 */
[----:B0-----:R-:W-:-:S05]  /*0060*/  IMAD R3, R0, UR4, RZ ;  /* 0x0000000400037c24 */ /* 0x001fca000f8e02ff */
[----:B-1----:R-:W-:-:S04]  /*0070*/  LEA R3, R3, R2, 0x1 ;  /* 0x0000000203037211 */ /* 0x002fc800078e08ff */
[C---:B--2---:R-:W-:Y:S02]  /*0080*/  ISETP.GE.U32.AND P0, PT, R3.reuse, UR5, PT ;  /* 0x0000000503007c0c */ /* 0x044fe4000bf06070 */
[----:B------:R-:W-:-:S04]  /*0090*/  IADD3 R9, PT, PT, R3, UR4, RZ ;  /* 0x0000000403097c10 */ /* 0x000fc8000fffe0ff */
[----:B------:R-:W-:-:S07]  /*00a0*/  ISETP.GE.U32.AND P1, PT, R9, UR5, PT ;  /* 0x0000000509007c0c */ /* 0x000fce000bf26070 */
[----:B------:R-:W0:Y:S08]  /*00b0*/  @!P0 LDC.64 R4, c[0x0][0x380] ;  /* 0x0000e000ff048b82 */ /* 0x000e300000000a00 */
[----:B------:R-:W1:Y:S01]  /*00c0*/  @!P1 LDC.64 R6, c[0x0][0x380] ;  /* 0x0000e000ff069b82 */ /* 0x000e620000000a00 */
[----:B0-----:R-:W-:-:S04]  /*00d0*/  @!P0 IMAD.WIDE.U32 R4, R3, 0x4, R4 ;  /* 0x0000000403048825 */ /* 0x001fc800078e0004 */
[----:B------:R-:W-:Y:S02]  /*00e0*/  HFMA2 R3, -RZ, RZ, 0, 0 ;  /* 0x00000000ff037431 */ /* 0x000fe400000001ff */
[----:B-1----:R-:W-:-:S04]  /*00f0*/  @!P1 IMAD.WIDE.U32 R6, R9, 0x4, R6 ;  /* 0x0000000409069825 */ /* 0x002fc800078e0006 */
[----:B---3--:R-:W2:Y:S04]  /*0100*/  @!P0 LDG.E R3, desc[UR6][R4.64] ;  /* 0x0000000604038981 */ /* 0x008ea8000c1e1900 */
[----:B------:R-:W2:Y:S01]  /*0110*/  @!P1 LDG.E R6, desc[UR6][R6.64] ;  /* 0x0000000606069981 */ /* 0x000ea2000c1e1900 */
[----:B------:R-:W-:Y:S01]  /*0120*/  LOP3.LUT P0, RZ, R2, 0x1f, RZ, 0xc0, !PT ;  /* 0x0000001f02ff7812 */ /* 0x000fe2000780c0ff */
[----:B------:R-:W-:-:S04]  /*0130*/  UIADD3 UR4, UPT, UPT, UR4, 0x1f, URZ ;  /* 0x0000001f04047890 */ /* 0x000fc8000fffe0ff */
[----:B------:R-:W-:Y:S01]  /*0140*/  USHF.R.U32.HI UR4, URZ, 0x5, UR4 ;  /* 0x00000005ff047899 */ /* 0x000fe20008011604 */
[----:B--2---:R-:W-:-:S05]  /*0150*/  @!P1 FADD R3, R3, R6 ;  /* 0x0000000603039221 */ /* 0x004fca0000000000 */
[----:B------:R-:W-:Y:S02]  /*0160*/  ISETP.GE.U32.AND P1, PT, R2, UR4, PT ;  /* 0x0000000402007c0c */ /* 0x000fe4000bf26070 */
[----:B------:R-:W0:Y:S01]  /*0170*/  @!P0 S2R R6, SR_CgaCtaId ;  /* 0x0000000000068919 */ /* 0x000e220000008800 */
[----:B------:R-:W1:Y:S10]  /*0180*/  SHFL.DOWN PT, R8, R3, 0x10, 0x1f ;  /* 0x0a001f0003087f89 */ /* 0x000e7400000e0000 */
[----:B------:R-:W2:Y:S01]  /*0190*/  @!P1 S2R R12, SR_CgaCtaId ;  /* 0x00000000000c9919 */ /* 0x000ea20000008800 */
[----:B------:R-:W-:Y:S01]  /*01a0*/  @!P1 MOV R7, 0x400 ;  /* 0x0000040000079802 */ /* 0x000fe20000000f00 */
[----:B-1----:R-:W-:Y:S01]  /*01b0*/  FADD R8, R8, R3 ;  /* 0x0000000308087221 */ /* 0x002fe20000000000 */
[----:B------:R-:W-:-:S04]  /*01c0*/  @!P0 MOV R3, 0x400 ;  /* 0x0000040000038802 */ /* 0x000fc80000000f00 */
[----:B------:R-:W1:Y:S01]  /*01d0*/  SHFL.DOWN PT, R9, R8, 0x8, 0x1f ;  /* 0x09001f0008097f89 */ /* 0x000e6200000e0000 */
[----:B0-----:R-:W-:-:S04]  /*01e0*/  @!P0 LEA R3, R6, R3, 0x18 ;  /* 0x0000000306038211 */ /* 0x001fc800078ec0ff */
[----:B------:R-:W-:Y:S02]  /*01f0*/  @!P0 LEA.HI R3, R2, R3, RZ, 0x1d ;  /* 0x0000000302038211 */ /* 0x000fe400078fe8ff */
[----:B--2---:R-:W-:-:S04]  /*0200*/  @!P1 LEA R7, R12, R7, 0x18 ;  /* 0x000000070c079211 */ /* 0x004fc800078ec0ff */
[----:B------:R-:W-:Y:S01]  /*0210*/  @!P1 LEA R6, R2, R7, 0x2 ;  /* 0x0000000702069211 */ /* 0x000fe200078e10ff */
[----:B-1----:R-:W-:-:S05]  /*0220*/  FADD R9, R8, R9 ;  /* 0x0000000908097221 */ /* 0x002fca0000000000 */
[----:B------:R-:W0:Y:S02]  /*0230*/  SHFL.DOWN PT, R10, R9, 0x4, 0x1f ;  /* 0x08801f00090a7f89 */ /* 0x000e2400000e0000 */
[----:B0-----:R-:W-:-:S05]  /*0240*/  FADD R10, R9, R10 ;  /* 0x0000000a090a7221 */ /* 0x001fca0000000000 */
[----:B------:R-:W0:Y:S02]  /*0250*/  SHFL.DOWN PT, R5, R10, 0x2, 0x1f ;  /* 0x08401f000a057f89 */ /* 0x000e2400000e0000 */
[----:B0-----:R-:W-:-:S05]  /*0260*/  FADD R5, R10, R5 ;  /* 0x000000050a057221 */ /* 0x001fca0000000000 */
[----:B------:R-:W0:Y:S02]  /*0270*/  SHFL.DOWN PT, R4, R5, 0x1, 0x1f ;  /* 0x08201f0005047f89 */ /* 0x000e2400000e0000 */
[----:B0-----:R-:W-:Y:S01]  /*0280*/  FADD R8, R5, R4 ;  /* 0x0000000405087221 */ /* 0x001fe20000000000 */
[----:B------:R-:W-:-:S04]  /*0290*/  MOV R4, RZ ;  /* 0x000000ff00047202 */ /* 0x000fc80000000f00 */
[----:B------:R0:W-:Y:S01]  /*02a0*/  @!P0 STS [R3], R8 ;  /* 0x0000000803008388 */ /* 0x0001e20000000800 */
        /* <DEDUP_REMOVED lines=16> */
[----:B-1----:R-:W-:Y:S01]  /*03b0*/  FADD R7, R8, R7 ;  /* 0x0000000708077221 */ /* 0x002fe20000000000 */
[----:B--2---:R-:W-:-:S05]  /*03c0*/  IMAD.WIDE.U32 R2, R0, 0x4, R2 ;  /* 0x0000000400027825 */ /* 0x004fca00078e0002 */
[----:B------:R-:W-:Y:S01]  /*03d0*/  STG.E desc[UR6][R2.64], R7 ;  /* 0x0000000702007986 */ /* 0x000fe2000c101906 */
[----:B------:R-:W-:Y:S05]  /*03e0*/  EXIT ;  /* 0x000000000000794d */ /* 0x000fea0003800000 */
.L_x_1:
        /* <DEDUP_REMOVED lines=9> */
.L_x_22:


//--------------------- .text._Z25reductionBankConflictFreePKfPfi --------------------------
	.section	.text._Z25reductionBankConflictFreePKfPfi,"ax",@progbits
	.align	128
        .global         _Z25reductionBankConflictFreePKfPfi
        .type           _Z25reductionBankConflictFreePKfPfi,@function
        .size           _Z25reductionBankConflictFreePKfPfi,(.L_x_23 - _Z25reductionBankConflictFreePKfPfi)
        .other          _Z25reductionBankConflictFreePKfPfi,@"STO_CUDA_ENTRY STV_DEFAULT"
_Z25reductionBankConflictFreePKfPfi:
.text._Z25reductionBankConflictFreePKfPfi:
[----:B------:R-:W-:Y:S01]  /*0000*/  LDC R1, c[0x0][0x37c] ;  /* 0x0000df00ff017b82 */ /* 0x000fe20000000800 */
[----:B------:R-:W0:Y:S07]  /*0010*/  S2R R0, SR_CTAID.X ;  /* 0x0000000000007919 */ /* 0x000e2e0000002500 */
[----:B------:R-:W0:Y:S01]  /*0020*/  LDC R10, c[0x0][0x360] ;  /* 0x0000d800ff0a7b82 */ /* 0x000e220000000800 */
[----:B------:R-:W1:Y:S01]  /*0030*/  LDCU UR4, c[0x0][0x390] ;  /* 0x00007200ff0477ac */ /* 0x000e620008000800 */
[----:B------:R-:W-:Y:S01]  /*0040*/  HFMA2 R12, -RZ, RZ, 0, 0 ;  /* 0x00000000ff0c7431 */ /* 0x000fe200000001ff */
[----:B------:R-:W2:Y:S01]  /*0050*/  S2R R2, SR_TID.X ;  /* 0x0000000000027919 */ /* 0x000ea20000002100 */
[----:B------:R-:W3:Y:S01]  /*0060*/  LDCU.64 UR6, c[0x0][0x358] ;  /* 0x00006b00ff0677ac */ /* 0x000ee20008000a00 */
[----:B0-----:R-:W-:-:S04]  /*0070*/  IMAD R3, R0, R10, RZ ;  /* 0x0000000a00037224 */ /* 0x001fc800078e02ff */
[----:B--2---:R-:W-:-:S04]  /*0080*/  IMAD R3, R3, 0x2, R2 ;  /* 0x0000000203037824 */ /* 0x004fc800078e0202 */
[C---:B------:R-:W-:Y:S01]  /*0090*/  IMAD.IADD R9, R3.reuse, 0x1, R10 ;  /* 0x0000000103097824 */ /* 0x040fe200078e020a */
[----:B-1----:R-:W-:-:S04]  /*00a0*/  ISETP.GE.U32.AND P1, PT, R3, UR4, PT ;  /* 0x0000000403007c0c */ /* 0x002fc8000bf26070 */
[----:B------:R-:W-:-:S09]  /*00b0*/  ISETP.GE.U32.AND P0, PT, R9, UR4, PT ;  /* 0x0000000409007c0c */ /* 0x000fd2000bf06070 */
[----:B------:R-:W0:Y:S08]  /*00c0*/  @!P1 LDC.64 R4, c[0x0][0x380] ;  /* 0x0000e000ff049b82 */ /* 0x000e300000000a00 */
[----:B------:R-:W1:Y:S01]  /*00d0*/  @!P0 LDC.64 R6, c[0x0][0x380] ;  /* 0x0000e000ff068b82 */ /* 0x000e620000000a00 */
[----:B0-----:R-:W-:-:S05]  /*00e0*/  @!P1 IMAD.WIDE.U32 R4, R3, 0x4, R4 ;  /* 0x0000000403049825 */ /* 0x001fca00078e0004 */
[----:B---3--:R-:W2:Y:S01]  /*00f0*/  @!P1 LDG.E R12, desc[UR6][R4.64] ;  /* 0x00000006040c9981 */ /* 0x008ea2000c1e1900 */
[----:B-1----:R-:W-:-:S06]  /*0100*/  @!P0 IMAD.WIDE.U32 R6, R9, 0x4, R6 ;  /* 0x0000000409068825 */ /* 0x002fcc00078e0006 */
[----:B------:R-:W3:Y:S01]  /*0110*/  @!P0 LDG.E R7, desc[UR6][R6.64] ;  /* 0x0000000606078981 */ /* 0x000ee2000c1e1900 */
[----:B------:R-:W0:Y:S01]  /*0120*/  S2UR UR5, SR_CgaCtaId ;  /* 0x00000000000579c3 */ /* 0x000e220000008800 */
[----:B------:R-:W-:Y:S01]  /*0130*/  UMOV UR4, 0x400 ;  /* 0x0000040000047882 */ /* 0x000fe20000000000 */
[----:B------:R-:W-:Y:S01]  /*0140*/  IMAD.MOV.U32 R8, RZ, RZ, RZ ;  /* 0x000000ffff087224 */ /* 0x000fe200078e00ff */
[----:B------:R-:W-:Y:S01]  /*0150*/  ISETP.GE.U32.AND P2, PT, R10, 0x42, PT ;  /* 0x000000420a00780c */ /* 0x000fe20003f46070 */
[----:B0-----:R-:W-:-:S06]  /*0160*/  ULEA UR4, UR5, UR4, 0x18 ;  /* 0x0000000405047291 */ /* 0x001fcc000f8ec0ff */
[----:B------:R-:W-:Y:S02]  /*0170*/  LEA R3, R2, UR4, 0x2 ;  /* 0x0000000402037c11 */ /* 0x000fe4000f8e10ff */
[----:B--2---:R-:W-:-:S03]  /*0180*/  @!P1 MOV R8, R12 ;  /* 0x0000000c00089202 */ /* 0x004fc60000000f00 */
[----:B------:R0:W-:Y:S01]  /*0190*/  STS [R3], R12 ;  /* 0x0000000c03007388 */ /* 0x0001e20000000800 */
[----:B------:R-:W-:Y:S01]  /*01a0*/  ISETP.GT.U32.AND P1, PT, R2, 0x1f, PT ;  /* 0x0000001f0200780c */ /* 0x000fe20003f24070 */
[----:B---3--:R-:W-:-:S05]  /*01b0*/  @!P0 FADD R8, R7, R8 ;  /* 0x0000000807088221 */ /* 0x008fca0000000000 */
[----:B------:R0:W-:Y:S01]  /*01c0*/  @!P0 STS [R3], R8 ;  /* 0x0000000803008388 */ /* 0x0001e20000000800 */
[----:B------:R-:W-:Y:S06]  /*01d0*/  BAR.SYNC.DEFER_BLOCKING 0x0 ;  /* 0x0000000000007b1d */ /* 0x000fec0000010000 */
[----:B------:R-:W-:Y:S05]  /*01e0*/  @!P2 BRA `(.L_x_2) ;  /* 0x000000000030a947 */ /* 0x000fea0003800000 */
[----:B------:R-:W-:-:S07]  /*01f0*/  IMAD.MOV.U32 R4, RZ, RZ, R10 ;  /* 0x000000ffff047224 */ /* 0x000fce00078e000a */
.L_x_3:
[----:B------:R-:W-:-:S04]  /*0200*/  SHF.R.U32.HI R7, RZ, 0x1, R4 ;  /* 0x00000001ff077819 */ /* 0x000fc80000011604 */
[----:B------:R-:W-:-:S13]  /*0210*/  ISETP.GE.U32.AND P0, PT, R2, R7, PT ;  /* 0x000000070200720c */ /* 0x000fda0003f06070 */
[----:B------:R-:W-:Y:S01]  /*0220*/  @!P0 LEA R5, R7, R3, 0x2 ;  /* 0x0000000307058211 */ /* 0x000fe200078e10ff */
[----:B------:R-:W-:Y:S05]  /*0230*/  @!P0 LDS R6, [R3] ;  /* 0x0000000003068984 */ /* 0x000fea0000000800 */
[----:B------:R-:W1:Y:S02]  /*0240*/  @!P0 LDS R5, [R5] ;  /* 0x0000000005058984 */ /* 0x000e640000000800 */
[----:B-1----:R-:W-:-:S05]  /*0250*/  @!P0 FADD R6, R5, R6 ;  /* 0x0000000605068221 */ /* 0x002fca0000000000 */
[----:B------:R1:W-:Y:S01]  /*0260*/  @!P0 STS [R3], R6 ;  /* 0x0000000603008388 */ /* 0x0003e20000000800 */
[----:B------:R-:W-:Y:S01]  /*0270*/  BAR.SYNC.DEFER_BLOCKING 0x0 ;  /* 0x0000000000007b1d */ /* 0x000fe20000010000 */
[----:B------:R-:W-:Y:S01]  /*0280*/  ISETP.GT.U32.AND P0, PT, R4, 0x83, PT ;  /* 0x000000830400780c */ /* 0x000fe20003f04070 */
[----:B------:R-:W-:-:S12]  /*0290*/  IMAD.MOV.U32 R4, RZ, RZ, R7 ;  /* 0x000000ffff047224 */ /* 0x000fd800078e0007 */
[----:B-1----:R-:W-:Y:S05]  /*02a0*/  @P0 BRA `(.L_x_3) ;  /* 0xfffffffc00d40947 */ /* 0x002fea000383ffff */
.L_x_2:
[----:B------:R-:W-:Y:S05]  /*02b0*/  @P1 EXIT ;  /* 0x000000000000194d */ /* 0x000fea0003800000 */
[----:B------:R-:W-:-:S13]  /*02c0*/  ISETP.GE.U32.AND P0, PT, R10, 0x40, PT ;  /* 0x000000400a00780c */ /* 0x000fda0003f06070 */
[----:B------:R-:W-:Y:S04]  /*02d0*/  @P0 LDS R4, [R3+0x80] ;  /* 0x0000800003040984 */ /* 0x000fe80000000800 */
[----:B------:R-:W1:Y:S02]  /*02e0*/  @P0 LDS R5, [R3] ;  /* 0x0000000003050984 */ /* 0x000e640000000800 */
[----:B-1----:R-:W-:-:S05]  /*02f0*/  @P0 FADD R4, R4, R5 ;  /* 0x0000000504040221 */ /* 0x002fca0000000000 */
[----:B------:R1:W-:Y:S01]  /*0300*/  @P0 STS [R3], R4 ;  /* 0x0000000403000388 */ /* 0x0003e20000000800 */
[----:B------:R-:W-:Y:S05]  /*0310*/  @P0 BRA `(.L_x_4) ;  /* 0x0000000000080947 */ /* 0x000fea0003800000 */
[----:B------:R-:W-:-:S13]  /*0320*/  ISETP.GE.U32.AND P0, PT, R10, 0x20, PT ;  /* 0x000000200a00780c */ /* 0x000fda0003f06070 */
[----:B------:R-:W-:Y:S05]  /*0330*/  @!P0 BRA `(.L_x_5) ;  /* 0x0000000000148947 */ /* 0x000fea0003800000 */
.L_x_4:
[----:B-1----:R-:W-:Y:S04]  /*0340*/  LDS R4, [R3+0x40] ;  /* 0x0000400003047984 */ /* 0x002fe80000000800 */
[----:B------:R-:W1:Y:S02]  /*0350*/  LDS R5, [R3] ;  /* 0x0000000003057984 */ /* 0x000e640000000800 */
[----:B-1----:R-:W-:-:S05]  /*0360*/  FADD R4, R4, R5 ;  /* 0x0000000504047221 */ /* 0x002fca0000000000 */
[----:B------:R1:W-:Y:S01]  /*0370*/  STS [R3], R4 ;  /* 0x0000000403007388 */ /* 0x0003e20000000800 */
[----:B------:R-:W-:Y:S05]  /*0380*/  BRA `(.L_x_6) ;  /* 0x0000000000087947 */ /* 0x000fea0003800000 */
.L_x_5:
[----:B------:R-:W-:-:S13]  /*0390*/  ISETP.GE.U32.AND P0, PT, R10, 0x10, PT ;  /* 0x000000100a00780c */ /* 0x000fda0003f06070 */
[----:B------:R-:W-:Y:S05]  /*03a0*/  @!P0 BRA `(.L_x_7) ;  /* 0x0000000000148947 */ /* 0x000fea0003800000 */
.L_x_6:
[----:B-1----:R-:W-:Y:S04]  /*03b0*/  LDS R4, [R3+0x20] ;  /* 0x0000200003047984 */ /* 0x002fe80000000800 */
[----:B------:R-:W1:Y:S02]  /*03c0*/  LDS R5, [R3] ;  /* 0x0000000003057984 */ /* 0x000e640000000800 */
[----:B-1----:R-:W-:-:S05]  /*03d0*/  FADD R4, R4, R5 ;  /* 0x0000000504047221 */ /* 0x002fca0000000000 */
[----:B------:R1:W-:Y:S01]  /*03e0*/  STS [R3], R4 ;  /* 0x0000000403007388 */ /* 0x0003e20000000800 */
[----:B------:R-:W-:Y:S05]  /*03f0*/  BRA `(.L_x_8) ;  /* 0x0000000000087947 */ /* 0x000fea0003800000 */
.L_x_7:
[----:B------:R-:W-:-:S13]  /*0400*/  ISETP.GE.U32.AND P0, PT, R10, 0x8, PT ;  /* 0x000000080a00780c */ /* 0x000fda0003f06070 */
[----:B------:R-:W-:Y:S05]  /*0410*/  @!P0 BRA `(.L_x_9) ;  /* 0x0000000000148947 */ /* 0x000fea0003800000 */
.L_x_8:
[----:B-1----:R-:W-:Y:S04]  /*0420*/  LDS R4, [R3+0x10] ;  /* 0x0000100003047984 */ /* 0x002fe80000000800 */
[----:B------:R-:W1:Y:S02]  /*0430*/  LDS R5, [R3] ;  /* 0x0000000003057984 */ /* 0x000e640000000800 */
[----:B-1----:R-:W-:-:S05]  /*0440*/  FADD R4, R4, R5 ;  /* 0x0000000504047221 */ /* 0x002fca0000000000 */
[----:B------:R1:W-:Y:S01]  /*0450*/  STS [R3], R4 ;  /* 0x0000000403007388 */ /* 0x0003e20000000800 */
[----:B------:R-:W-:Y:S05]  /*0460*/  BRA `(.L_x_10) ;  /* 0x0000000000087947 */ /* 0x000fea0003800000 */
.L_x_9:
[----:B------:R-:W-:-:S13]  /*0470*/  ISETP.GE.U32.AND P0, PT, R10, 0x4, PT ;  /* 0x000000040a00780c */ /* 0x000fda0003f06070 */
[----:B------:R-:W-:Y:S05]  /*0480*/  @!P0 BRA `(.L_x_11) ;  /* 0x0000000000148947 */ /* 0x000fea0003800000 */
.L_x_10:
[----:B-1----:R-:W-:Y:S04]  /*0490*/  LDS R4, [R3+0x8] ;  /* 0x0000080003047984 */ /* 0x002fe80000000800 */
[----:B------:R-:W1:Y:S02]  /*04a0*/  LDS R5, [R3] ;  /* 0x0000000003057984 */ /* 0x000e640000000800 */
[----:B-1----:R-:W-:-:S05]  /*04b0*/  FADD R4, R4, R5 ;  /* 0x0000000504047221 */ /* 0x002fca0000000000 */
[----:B------:R1:W-:Y:S01]  /*04c0*/  STS [R3], R4 ;  /* 0x0000000403007388 */ /* 0x0003e20000000800 */
[----:B------:R-:W-:Y:S05]  /*04d0*/  BRA `(.L_x_12) ;  /* 0x0000000000087947 */ /* 0x000fea0003800000 */
.L_x_11:
[----:B------:R-:W-:-:S13]  /*04e0*/  ISETP.GE.U32.AND P0, PT, R10, 0x2, PT ;  /* 0x000000020a00780c */ /* 0x000fda0003f06070 */
[----:B------:R-:W-:Y:S05]  /*04f0*/  @!P0 BRA `(.L_x_13) ;  /* 0x0000000000108947 */ /* 0x000fea0003800000 */
.L_x_12:
[----:B-1----:R-:W-:Y:S04]  /*0500*/  LDS R4, [R3+0x4] ;  /* 0x0000040003047984 */ /* 0x002fe80000000800 */
[----:B------:R-:W1:Y:S02]  /*0510*/  LDS R5, [R3] ;  /* 0x0000000003057984 */ /* 0x000e640000000800 */
[----:B-1----:R-:W-:-:S05]  /*0520*/  FADD R4, R4, R5 ;  /* 0x0000000504047221 */ /* 0x002fca0000000000 */
[----:B------:R2:W-:Y:S02]  /*0530*/  STS [R3], R4 ;  /* 0x0000000403007388 */ /* 0x0005e40000000800 */
.L_x_13:
[----:B------:R-:W-:-:S13]  /*0540*/  ISETP.NE.AND P0, PT, R2, RZ, PT ;  /* 0x000000ff0200720c */ /* 0x000fda0003f05270 */
[----:B------:R-:W-:Y:S05]  /*0550*/  @P0 EXIT ;  /* 0x000000000000094d */ /* 0x000fea0003800000 */
[----:B------:R-:W3:Y:S01]  /*0560*/  S2UR UR5, SR_CgaCtaId ;  /* 0x00000000000579c3 */ /* 0x000ee20000008800 */
[----:B------:R-:W-:-:S07]  /*0570*/  UMOV UR4, 0x400 ;  /* 0x0000040000047882 */ /* 0x000fce0000000000 */
[----:B012---:R-:W0:Y:S01]  /*0580*/  LDC.64 R2, c[0x0][0x388] ;  /* 0x0000e200ff027b82 */ /* 0x007e220000000a00 */
[----:B---3--:R-:W-:Y:S01]  /*0590*/  ULEA UR4, UR5, UR4, 0x18 ;  /* 0x0000000405047291 */ /* 0x008fe2000f8ec0ff */
[----:B0-----:R-:W-:-:S08]  /*05a0*/  IMAD.WIDE.U32 R2, R0, 0x4, R2 ;  /* 0x0000000400027825 */ /* 0x001fd000078e0002 */
[----:B------:R-:W0:Y:S04]  /*05b0*/  LDS R5, [UR4] ;  /* 0x00000004ff057984 */ /* 0x000e280008000800 */
[----:B0-----:R-:W-:Y:S01]  /*05c0*/  STG.E desc[UR6][R2.64], R5 ;  /* 0x0000000502007986 */ /* 0x001fe2000c101906 */
[----:B------:R-:W-:Y:S05]  /*05d0*/  EXIT ;  /* 0x000000000000794d */ /* 0x000fea0003800000 */
.L_x_14:
        /* <DEDUP_REMOVED lines=10> */
.L_x_23:


//--------------------- .text._Z19reductionSequentialPKfPfi --------------------------
	.section	.text._Z19reductionSequentialPKfPfi,"ax",@progbits
	.align	128
        .global         _Z19reductionSequentialPKfPfi
        .type           _Z19reductionSequentialPKfPfi,@function
        .size           _Z19reductionSequentialPKfPfi,(.L_x_24 - _Z19reductionSequentialPKfPfi)
        .other          _Z19reductionSequentialPKfPfi,@"STO_CUDA_ENTRY STV_DEFAULT"
_Z19reductionSequentialPKfPfi:
.text._Z19reductionSequentialPKfPfi:
[----:B------:R-:W-:Y:S01]  /*0000*/  LDC R1, c[0x0][0x37c] ;  /* 0x0000df00ff017b82 */ /* 0x000fe20000000800 */
[----:B------:R-:W0:Y:S01]  /*0010*/  S2R R6, SR_TID.X ;  /* 0x0000000000067919 */ /* 0x000e220000002100 */
[----:B------:R-:W0:Y:S01]  /*0020*/  LDCU UR8, c[0x0][0x360] ;  /* 0x00006c00ff0877ac */ /* 0x000e220008000800 */
[----:B------:R-:W-:Y:S01]  /*0030*/  IMAD.MOV.U32 R4, RZ, RZ, RZ ;  /* 0x000000ffff047224 */ /* 0x000fe200078e00ff */
[----:B------:R-:W0:Y:S01]  /*0040*/  S2R R7, SR_CTAID.X ;  /* 0x0000000000077919 */ /* 0x000e220000002500 */
[----:B------:R-:W1:Y:S01]  /*0050*/  LDCU UR4, c[0x0][0x390] ;  /* 0x00007200ff0477ac */ /* 0x000e620008000800 */
[----:B------:R-:W2:Y:S01]  /*0060*/  LDCU.64 UR6, c[0x0][0x358] ;  /* 0x00006b00ff0677ac */ /* 0x000ea20008000a00 */
[----:B0-----:R-:W-:-:S05]  /*0070*/  IMAD R5, R7, UR8, R6 ;  /* 0x0000000807057c24 */ /* 0x001fca000f8e0206 */
[----:B-1----:R-:W-:-:S13]  /*0080*/  ISETP.GE.U32.AND P0, PT, R5, UR4, PT ;  /* 0x0000000405007c0c */ /* 0x002fda000bf06070 */
[----:B------:R-:W0:Y:S02]  /*0090*/  @!P0 LDC.64 R2, c[0x0][0x380] ;  /* 0x0000e000ff028b82 */ /* 0x000e240000000a00 */
[----:B0-----:R-:W-:-:S05]  /*00a0*/  @!P0 IMAD.WIDE.U32 R2, R5, 0x4, R2 ;  /* 0x0000000405028825 */ /* 0x001fca00078e0002 */
[----:B--2---:R-:W2:Y:S01]  /*00b0*/  @!P0 LDG.E R4, desc[UR6][R2.64] ;  /* 0x0000000602048981 */ /* 0x004ea2000c1e1900 */
[----:B------:R-:W0:Y:S01]  /*00c0*/  S2UR UR5, SR_CgaCtaId ;  /* 0x00000000000579c3 */ /* 0x000e220000008800 */
[----:B------:R-:W-:Y:S01]  /*00d0*/  IMAD.U32 R0, RZ, RZ, UR8 ;  /* 0x00000008ff007e24 */ /* 0x000fe2000f8e00ff */
[----:B------:R-:W-:Y:S01]  /*00e0*/  UMOV UR4, 0x400 ;  /* 0x0000040000047882 */ /* 0x000fe20000000000 */
[----:B------:R-:W-:-:S03]  /*00f0*/  ISETP.NE.AND P0, PT, R6, RZ, PT ;  /* 0x000000ff0600720c */ /* 0x000fc60003f05270 */
[----:B------:R-:W-:Y:S01]  /*0100*/  ISETP.GE.U32.AND P1, PT, R0, 0x2, PT ;  /* 0x000000020000780c */ /* 0x000fe20003f26070 */
[----:B0-----:R-:W-:-:S06]  /*0110*/  ULEA UR4, UR5, UR4, 0x18 ;  /* 0x0000000405047291 */ /* 0x001fcc000f8ec0ff */
[----:B------:R-:W-:-:S05]  /*0120*/  LEA R5, R6, UR4, 0x2 ;  /* 0x0000000406057c11 */ /* 0x000fca000f8e10ff */
[----:B--2---:R0:W-:Y:S01]  /*0130*/  STS [R5], R4 ;  /* 0x0000000405007388 */ /* 0x0041e20000000800 */
[----:B------:R-:W-:Y:S06]  /*0140*/  BAR.SYNC.DEFER_BLOCKING 0x0 ;  /* 0x0000000000007b1d */ /* 0x000fec0000010000 */
[----:B------:R-:W-:Y:S05]  /*0150*/  @!P1 BRA `(.L_x_15) ;  /* 0x00000000002c9947 */ /* 0x000fea0003800000 */
.L_x_16:
[----:B------:R-:W-:-:S04]  /*0160*/  SHF.R.U32.HI R8, RZ, 0x1, R0 ;  /* 0x00000001ff087819 */ /* 0x000fc80000011600 */
[----:B------:R-:W-:-:S13]  /*0170*/  ISETP.GE.U32.AND P1, PT, R6, R8, PT ;  /* 0x000000080600720c */ /* 0x000fda0003f26070 */
[----:B------:R-:W-:Y:S01]  /*0180*/  @!P1 LEA R2, R8, R5, 0x2 ;  /* 0x0000000508029211 */ /* 0x000fe200078e10ff */
[----:B------:R-:W-:Y:S05]  /*0190*/  @!P1 LDS R3, [R5] ;  /* 0x0000000005039984 */ /* 0x000fea0000000800 */
[----:B------:R-:W0:Y:S02]  /*01a0*/  @!P1 LDS R2, [R2] ;  /* 0x0000000002029984 */ /* 0x000e240000000800 */
[----:B0-----:R-:W-:-:S05]  /*01b0*/  @!P1 FADD R4, R2, R3 ;  /* 0x0000000302049221 */ /* 0x001fca0000000000 */
[----:B------:R1:W-:Y:S01]  /*01c0*/  @!P1 STS [R5], R4 ;  /* 0x0000000405009388 */ /* 0x0003e20000000800 */
[----:B------:R-:W-:Y:S01]  /*01d0*/  BAR.SYNC.DEFER_BLOCKING 0x0 ;  /* 0x0000000000007b1d */ /* 0x000fe20000010000 */
[----:B------:R-:W-:Y:S01]  /*01e0*/  ISETP.GT.U32.AND P1, PT, R0, 0x3, PT ;  /* 0x000000030000780c */ /* 0x000fe20003f24070 */
[----:B------:R-:W-:-:S12]  /*01f0*/  IMAD.MOV.U32 R0, RZ, RZ, R8 ;  /* 0x000000ffff007224 */ /* 0x000fd800078e0008 */
[----:B-1----:R-:W-:Y:S05]  /*0200*/  @P1 BRA `(.L_x_16) ;  /* 0xfffffffc00d41947 */ /* 0x002fea000383ffff */
.L_x_15:
[----:B------:R-:W-:Y:S05]  /*0210*/  @P0 EXIT ;  /* 0x000000000000094d */ /* 0x000fea0003800000 */
[----:B------:R-:W1:Y:S01]  /*0220*/  S2UR UR5, SR_CgaCtaId ;  /* 0x00000000000579c3 */ /* 0x000e620000008800 */
[----:B------:R-:W-:-:S07]  /*0230*/  UMOV UR4, 0x400 ;  /* 0x0000040000047882 */ /* 0x000fce0000000000 */
[----:B------:R-:W2:Y:S01]  /*0240*/  LDC.64 R2, c[0x0][0x388] ;  /* 0x0000e200ff027b82 */ /* 0x000ea20000000a00 */
[----:B-1----:R-:W-:Y:S01]  /*0250*/  ULEA UR4, UR5, UR4, 0x18 ;  /* 0x0000000405047291 */ /* 0x002fe2000f8ec0ff */
[----:B--2---:R-:W-:-:S08]  /*0260*/  IMAD.WIDE.U32 R2, R7, 0x4, R2 ;  /* 0x0000000407027825 */ /* 0x004fd000078e0002 */
[----:B0-----:R-:W0:Y:S04]  /*0270*/  LDS R5, [UR4] ;  /* 0x00000004ff057984 */ /* 0x001e280008000800 */
[----:B0-----:R-:W-:Y:S01]  /*0280*/  STG.E desc[UR6][R2.64], R5 ;  /* 0x0000000502007986 */ /* 0x001fe2000c101906 */
[----:B------:R-:W-:Y:S05]  /*0290*/  EXIT ;  /* 0x000000000000794d */ /* 0x000fea0003800000 */
.L_x_17:
        /* <DEDUP_REMOVED lines=14> */
.L_x_24:


//--------------------- .text._Z14reductionNaivePKfPfi --------------------------
	.section	.text._Z14reductionNaivePKfPfi,"ax",@progbits
	.align	128
        .global         _Z14reductionNaivePKfPfi
        .type           _Z14reductionNaivePKfPfi,@function
        .size           _Z14reductionNaivePKfPfi,(.L_x_25 - _Z14reductionNaivePKfPfi)
        .other          _Z14reductionNaivePKfPfi,@"STO_CUDA_ENTRY STV_DEFAULT"
_Z14reductionNaivePKfPfi:
.text._Z14reductionNaivePKfPfi:
        /* <DEDUP_REMOVED lines=13> */
[----:B------:R-:W-:Y:S01]  /*00d0*/  UMOV UR4, 0x400 ;  /* 0x0000040000047882 */ /* 0x000fe20000000000 */
[----:B------:R-:W-:Y:S01]  /*00e0*/  UISETP.GE.U32.AND UP0, UPT, UR8, 0x2, UPT ;  /* 0x000000020800788c */ /* 0x000fe2000bf06070 */
[----:B------:R-:W-:Y:S01]  /*00f0*/  ISETP.NE.AND P0, PT, R7, RZ, PT ;  /* 0x000000ff0700720c */ /* 0x000fe20003f05270 */
[----:B0-----:R-:W-:-:S06]  /*0100*/  ULEA UR4, UR5, UR4, 0x18 ;  /* 0x0000000405047291 */ /* 0x001fcc000f8ec0ff */
[----:B------:R-:W-:-:S05]  /*0110*/  LEA R5, R7, UR4, 0x2 ;  /* 0x0000000407057c11 */ /* 0x000fca000f8e10ff */
[----:B--2---:R0:W-:Y:S01]  /*0120*/  STS [R5], R0 ;  /* 0x0000000005007388 */ /* 0x0041e20000000800 */
[----:B------:R-:W-:Y:S06]  /*0130*/  BAR.SYNC.DEFER_BLOCKING 0x0 ;  /* 0x0000000000007b1d */ /* 0x000fec0000010000 */
[----:B------:R-:W-:Y:S05]  /*0140*/  BRA.U !UP0, `(.L_x_18) ;  /* 0x0000000108347547 */ /* 0x000fea000b800000 */
[----:B0-----:R-:W-:-:S07]  /*0150*/  IMAD.MOV.U32 R0, RZ, RZ, 0x1 ;  /* 0x00000001ff007424 */ /* 0x001fce00078e00ff */
.L_x_19:
[----:B------:R-:W-:-:S05]  /*0160*/  SHF.L.U32 R8, R0, 0x1, RZ ;  /* 0x0000000100087819 */ /* 0x000fca00000006ff */
[----:B------:R-:W-:-:S05]  /*0170*/  VIADD R2, R8, 0xffffffff ;  /* 0xffffffff08027836 */ /* 0x000fca0000000000 */
[----:B------:R-:W-:-:S13]  /*0180*/  LOP3.LUT P1, RZ, R2, R7, RZ, 0xc0, !PT ;  /* 0x0000000702ff7212 */ /* 0x000fda000782c0ff */
[----:B------:R-:W-:Y:S01]  /*0190*/  @!P1 LEA R2, R0, R5, 0x2 ;  /* 0x0000000500029211 */ /* 0x000fe200078e10ff */
[----:B------:R-:W-:Y:S01]  /*01a0*/  @!P1 LDS R3, [R5] ;  /* 0x0000000005039984 */ /* 0x000fe20000000800 */
[----:B------:R-:W-:-:S04]  /*01b0*/  MOV R0, R8 ;  /* 0x0000000800007202 */ /* 0x000fc80000000f00 */
[----:B------:R-:W0:Y:S02]  /*01c0*/  @!P1 LDS R2, [R2] ;  /* 0x0000000002029984 */ /* 0x000e240000000800 */
[----:B0-----:R-:W-:-:S05]  /*01d0*/  @!P1 FADD R4, R2, R3 ;  /* 0x0000000302049221 */ /* 0x001fca0000000000 */
[----:B------:R1:W-:Y:S01]  /*01e0*/  @!P1 STS [R5], R4 ;  /* 0x0000000405009388 */ /* 0x0003e20000000800 */
[----:B------:R-:W-:Y:S01]  /*01f0*/  BAR.SYNC.DEFER_BLOCKING 0x0 ;  /* 0x0000000000007b1d */ /* 0x000fe20000010000 */
[----:B------:R-:W-:-:S13]  /*0200*/  ISETP.GE.U32.AND P1, PT, R8, UR8, PT ;  /* 0x0000000808007c0c */ /* 0x000fda000bf26070 */
[----:B-1----:R-:W-:Y:S05]  /*0210*/  @!P1 BRA `(.L_x_19) ;  /* 0xfffffffc00d09947 */ /* 0x002fea000383ffff */
.L_x_18:
        /* <DEDUP_REMOVED lines=9> */
.L_x_20:
        /* <DEDUP_REMOVED lines=13> */
.L_x_25:


//--------------------- .nv.shared._Z25reductionMultiBlockAtomicPKfPfi --------------------------
	.section	.nv.shared._Z25reductionMultiBlockAtomicPKfPfi,"aw",@nobits
	.sectionflags	@""
	.align	16
.nv.shared._Z25reductionMultiBlockAtomicPKfPfi:
	.zero		1152


//--------------------- .nv.shared.reserved.0     --------------------------
	.section	.nv.shared.reserved.0,"aw",@nobits
	.weak		__nv_reservedSMEM_offset_0_alias
	.size		__nv_reservedSMEM_offset_0_alias, 0, 64
	.other		__nv_reservedSMEM_offset_0_alias,@"STO_CUDA_RESERVED_SHARED STV_DEFAULT"
__nv_reservedSMEM_offset_0_alias:
	.zero		0
	.zero		64


//--------------------- .nv.shared._Z20reductionWarpShufflePKfPfi --------------------------
	.section	.nv.shared._Z20reductionWarpShufflePKfPfi,"aw",@nobits
	.sectionflags	@""
	.align	16
.nv.shared._Z20reductionWarpShufflePKfPfi:
	.zero		1152


//--------------------- .nv.shared._Z25reductionBankConflictFreePKfPfi --------------------------
	.section	.nv.shared._Z25reductionBankConflictFreePKfPfi,"aw",@nobits
	.sectionflags	@""
	.align	16
	.zero		1024


//--------------------- .nv.shared._Z19reductionSequentialPKfPfi --------------------------
	.section	.nv.shared._Z19reductionSequentialPKfPfi,"aw",@nobits
	.sectionflags	@""
	.align	16
	.zero		1024


//--------------------- .nv.shared._Z14reductionNaivePKfPfi --------------------------
	.section	.nv.shared._Z14reductionNaivePKfPfi,"aw",@nobits
	.sectionflags	@""
	.align	16
	.zero		1024


//--------------------- .nv.constant0._Z25reductionMultiBlockAtomicPKfPfi --------------------------
	.section	.nv.constant0._Z25reductionMultiBlockAtomicPKfPfi,"a",@progbits
	.sectionflags	@""
	.align	4
.nv.constant0._Z25reductionMultiBlockAtomicPKfPfi:
	.zero		916


//--------------------- .nv.constant0._Z20reductionWarpShufflePKfPfi --------------------------
	.section	.nv.constant0._Z20reductionWarpShufflePKfPfi,"a",@progbits
	.sectionflags	@""
	.align	4
.nv.constant0._Z20reductionWarpShufflePKfPfi:
	.zero		916


//--------------------- .nv.constant0._Z25reductionBankConflictFreePKfPfi --------------------------
	.section	.nv.constant0._Z25reductionBankConflictFreePKfPfi,"a",@progbits
	.sectionflags	@""
	.align	4
.nv.constant0._Z25reductionBankConflictFreePKfPfi:
	.zero		916


//--------------------- .nv.constant0._Z19reductionSequentialPKfPfi --------------------------
	.section	.nv.constant0._Z19reductionSequentialPKfPfi,"a",@progbits
	.sectionflags	@""
	.align	4
.nv.constant0._Z19reductionSequentialPKfPfi:
	.zero		916


//--------------------- .nv.constant0._Z14reductionNaivePKfPfi --------------------------
	.section	.nv.constant0._Z14reductionNaivePKfPfi,"a",@progbits
	.sectionflags	@""
	.align	4
.nv.constant0._Z14reductionNaivePKfPfi:
	.zero		916


//--------------------- SYMBOLS --------------------------

	.type		.nv.reservedSmem.offset0,@object
	.size		.nv.reservedSmem.offset0,0x4
	.type		.nv.reservedSmem.cap,@object
	.size		.nv.reservedSmem.cap,0x4
